	.target	sm_90a

	.elftype	@"ET_EXEC"


//--------------------- .note.nv.tkinfo           --------------------------
	.section	.note.nv.tkinfo,"",@"SHT_NOTE"
	.sectionflags	@"SHF_NOTE_NV_TKINFO"
	.tkinfo
        /*0018*/ 	.word	0x00000002
        /*0030*/ 	.string	""
        /*0030*/ 	.string	"ptxas"
        /*0030*/ 	.string	"Cuda compilation tools, release 13.0, V13.0.88"
        /*0030*/ 	.string	"Build cuda_13.0.r13.0/compiler.36424714_0"
        /*0030*/ 	.string	"-arch sm_90a -m 64 "



//--------------------- .note.nv.cuinfo           --------------------------
	.section	.note.nv.cuinfo,"",@"SHT_NOTE"
	.sectionflags	@"SHF_NOTE_NV_CUINFO"
        /*0018*/ 	.short	0x0002
        /*001a*/ 	.short	0x005a
        /*001c*/ 	.short	0x0082
	.zero		2


//--------------------- .nv.info                  --------------------------
	.section	.nv.info,"",@"SHT_CUDA_INFO"
	.align	4


	//----- nvinfo : EIATTR_REGCOUNT
	.align		4
        /*0000*/ 	.byte	0x04, 0x2f
        /*0002*/ 	.short	(.L_15 - .L_14)
	.align		4
.L_14:
        /*0004*/ 	.word	index@(_ZN7cutlass13device_kernelINS_4gemm6kernel13GemmUniversalIN4cute5tupleIJiiiiEEENS1_10collective13CollectiveMmaINS1_34MainloopSm90TmaGmmaWarpSpecializedILi13ENS5_IJNS4_1CILi2EEENSA_ILi1EEESC_EEENS1_35KernelTmaWarpSpecializedCooperativeEEENS5_IJNSA_ILi256EEENSA_ILi8EEENSA_ILi64EEEEEEaNS5_IJlSC_lEEEaSK_NS4_8TiledMMAINS4_8MMA_AtomIJNS4_4SM904GMMA25MMA_64x8x32_S32S8S8_SS_TNEEEENS4_6LayoutISD_NS5_IJSC_NSA_ILi0EEESS_EEEEENS5_IJNS4_10UnderscoreESV_SV_EEEEENS4_13SM90_TMA_LOADENS4_14ComposedLayoutINS4_7SwizzleILi2ELi4ELi3EEENS4_18smem_ptr_flag_bitsILi8EEENSR_INS5_IJSH_SI_EEENS5_IJSI_SC_EEEEEEEvNS4_8identityENS4_23SM90_TMA_LOAD_MULTICASTES17_vS18_EENS_8epilogue10collective6detail29Sm90TmaWarpSpecializedAdapterINS1C_15DefaultEpilogueIaSK_SK_NS1B_6thread17LinearCombinationIaLi1EiiLNS1G_9ScaleType4KindE0ELNS_15FloatRoundStyleE2EaEENS1_15EpilogueDefaultEEEEEvvEEEEvNT_6ParamsE)
        /*0008*/ 	.word	0x000000a8


	//----- nvinfo : EIATTR_FRAME_SIZE
	.align		4
.L_15:
        /*000c*/ 	.byte	0x04, 0x11
        /*000e*/ 	.short	(.L_17 - .L_16)
	.align		4
.L_16:
        /*0010*/ 	.word	index@(_ZN7cutlass13device_kernelINS_4gemm6kernel13GemmUniversalIN4cute5tupleIJiiiiEEENS1_10collective13CollectiveMmaINS1_34MainloopSm90TmaGmmaWarpSpecializedILi13ENS5_IJNS4_1CILi2EEENSA_ILi1EEESC_EEENS1_35KernelTmaWarpSpecializedCooperativeEEENS5_IJNSA_ILi256EEENSA_ILi8EEENSA_ILi64EEEEEEaNS5_IJlSC_lEEEaSK_NS4_8TiledMMAINS4_8MMA_AtomIJNS4_4SM904GMMA25MMA_64x8x32_S32S8S8_SS_TNEEEENS4_6LayoutISD_NS5_IJSC_NSA_ILi0EEESS_EEEEENS5_IJNS4_10UnderscoreESV_SV_EEEEENS4_13SM90_TMA_LOADENS4_14ComposedLayoutINS4_7SwizzleILi2ELi4ELi3EEENS4_18smem_ptr_flag_bitsILi8EEENSR_INS5_IJSH_SI_EEENS5_IJSI_SC_EEEEEEEvNS4_8identityENS4_23SM90_TMA_LOAD_MULTICASTES17_vS18_EENS_8epilogue10collective6detail29Sm90TmaWarpSpecializedAdapterINS1C_15DefaultEpilogueIaSK_SK_NS1B_6thread17LinearCombinationIaLi1EiiLNS1G_9ScaleType4KindE0ELNS_15FloatRoundStyleE2EaEENS1_15EpilogueDefaultEEEEEvvEEEEvNT_6ParamsE)
        /*0014*/ 	.word	0x00000000


	//----- nvinfo : EIATTR_MIN_STACK_SIZE
	.align		4
.L_17:
        /*0018*/ 	.byte	0x04, 0x12
        /*001a*/ 	.short	(.L_19 - .L_18)
	.align		4
.L_18:
        /*001c*/ 	.word	index@(_ZN7cutlass13device_kernelINS_4gemm6kernel13GemmUniversalIN4cute5tupleIJiiiiEEENS1_10collective13CollectiveMmaINS1_34MainloopSm90TmaGmmaWarpSpecializedILi13ENS5_IJNS4_1CILi2EEENSA_ILi1EEESC_EEENS1_35KernelTmaWarpSpecializedCooperativeEEENS5_IJNSA_ILi256EEENSA_ILi8EEENSA_ILi64EEEEEEaNS5_IJlSC_lEEEaSK_NS4_8TiledMMAINS4_8MMA_AtomIJNS4_4SM904GMMA25MMA_64x8x32_S32S8S8_SS_TNEEEENS4_6LayoutISD_NS5_IJSC_NSA_ILi0EEESS_EEEEENS5_IJNS4_10UnderscoreESV_SV_EEEEENS4_13SM90_TMA_LOADENS4_14ComposedLayoutINS4_7SwizzleILi2ELi4ELi3EEENS4_18smem_ptr_flag_bitsILi8EEENSR_INS5_IJSH_SI_EEENS5_IJSI_SC_EEEEEEEvNS4_8identityENS4_23SM90_TMA_LOAD_MULTICASTES17_vS18_EENS_8epilogue10collective6detail29Sm90TmaWarpSpecializedAdapterINS1C_15DefaultEpilogueIaSK_SK_NS1B_6thread17LinearCombinationIaLi1EiiLNS1G_9ScaleType4KindE0ELNS_15FloatRoundStyleE2EaEENS1_15EpilogueDefaultEEEEEvvEEEEvNT_6ParamsE)
        /*0020*/ 	.word	0x00000000
.L_19:


//--------------------- .nv.compat                --------------------------
	.section	.nv.compat,"",@"SHT_CUDA_COMPAT_INFO"
	.align	4
        /*0000*/ 	.byte	0x02, 0x09, 0x01, 0x00, 0x02, 0x02, 0x04, 0x00, 0x02, 0x05, 0x05, 0x00, 0x03, 0x07, 0x01, 0x01
        /*0010*/ 	.byte	0x02, 0x03, 0x01, 0x00, 0x02, 0x06, 0x01, 0x00, 0x04, 0x0b, 0x08, 0x00, 0x00, 0x00, 0x00, 0x00
        /*0020*/ 	.byte	0x00, 0x00, 0x00, 0x00


//--------------------- .nv.info._ZN7cutlass13device_kernelINS_4gemm6kernel13GemmUniversalIN4cute5tupleIJiiiiEEENS1_10collective13CollectiveMmaINS1_34MainloopSm90TmaGmmaWarpSpecializedILi13ENS5_IJNS4_1CILi2EEENSA_ILi1EEESC_EEENS1_35KernelTmaWarpSpecializedCooperativeEEENS5_IJNSA_ILi256EEENSA_ILi8EEENSA_ILi64EEEEEEaNS5_IJlSC_lEEEaSK_NS4_8TiledMMAINS4_8MMA_AtomIJNS4_4SM904GMMA25MMA_64x8x32_S32S8S8_SS_TNEEEENS4_6LayoutISD_NS5_IJSC_NSA_ILi0EEESS_EEEEENS5_IJNS4_10UnderscoreESV_SV_EEEEENS4_13SM90_TMA_LOADENS4_14ComposedLayoutINS4_7SwizzleILi2ELi4ELi3EEENS4_18smem_ptr_flag_bitsILi8EEENSR_INS5_IJSH_SI_EEENS5_IJSI_SC_EEEEEEEvNS4_8identityENS4_23SM90_TMA_LOAD_MULTICASTES17_vS18_EENS_8epilogue10collective6detail29Sm90TmaWarpSpecializedAdapterINS1C_15DefaultEpilogueIaSK_SK_NS1B_6thread17LinearCombinationIaLi1EiiLNS1G_9ScaleType4KindE0ELNS_15FloatRoundStyleE2EaEENS1_15EpilogueDefaultEEEEEvvEEEEvNT_6ParamsE --------------------------
	.section	.nv.info._ZN7cutlass13device_kernelINS_4gemm6kernel13GemmUniversalIN4cute5tupleIJiiiiEEENS1_10collective13CollectiveMmaINS1_34MainloopSm90TmaGmmaWarpSpecializedILi13ENS5_IJNS4_1CILi2EEENSA_ILi1EEESC_EEENS1_35KernelTmaWarpSpecializedCooperativeEEENS5_IJNSA_ILi256EEENSA_ILi8EEENSA_ILi64EEEEEEaNS5_IJlSC_lEEEaSK_NS4_8TiledMMAINS4_8MMA_AtomIJNS4_4SM904GMMA25MMA_64x8x32_S32S8S8_SS_TNEEEENS4_6LayoutISD_NS5_IJSC_NSA_ILi0EEESS_EEEEENS5_IJNS4_10UnderscoreESV_SV_EEEEENS4_13SM90_TMA_LOADENS4_14ComposedLayoutINS4_7SwizzleILi2ELi4ELi3EEENS4_18smem_ptr_flag_bitsILi8EEENSR_INS5_IJSH_SI_EEENS5_IJSI_SC_EEEEEEEvNS4_8identityENS4_23SM90_TMA_LOAD_MULTICASTES17_vS18_EENS_8epilogue10collective6detail29Sm90TmaWarpSpecializedAdapterINS1C_15DefaultEpilogueIaSK_SK_NS1B_6thread17LinearCombinationIaLi1EiiLNS1G_9ScaleType4KindE0ELNS_15FloatRoundStyleE2EaEENS1_15EpilogueDefaultEEEEEvvEEEEvNT_6ParamsE,"",@"SHT_CUDA_INFO"
	.sectionflags	@""
	.align	4


	//----- nvinfo : EIATTR_CUDA_API_VERSION
	.align		4
        /*0000*/ 	.byte	0x04, 0x37
        /*0002*/ 	.short	(.L_21 - .L_20)
.L_20:
        /*0004*/ 	.word	0x00000082


	//----- nvinfo : EIATTR_KPARAM_INFO
	.align		4
.L_21:
        /*0008*/ 	.byte	0x04, 0x17
        /*000a*/ 	.short	(.L_23 - .L_22)
.L_22:
        /*000c*/ 	.word	0x00000000
        /*0010*/ 	.short	0x0000
        /*0012*/ 	.short	0x0070
        /*0014*/ 	.byte	0x00, 0xf0, 0x01, 0x10


	//----- nvinfo : EIATTR_SPARSE_MMA_MASK
	.align		4
.L_23:
        /*0018*/ 	.byte	0x03, 0x50
        /*001a*/ 	.short	0x0000


	//----- nvinfo : EIATTR_MAXREG_COUNT
	.align		4
        /*001c*/ 	.byte	0x03, 0x1b
        /*001e*/ 	.short	0x00a8


	//----- nvinfo : EIATTR_NUM_BARRIERS
	.align		4
        /*0020*/ 	.byte	0x02, 0x4c
        /*0022*/ 	.byte	0x01
	.zero		1


	//----- nvinfo : EIATTR_EXTERNS
	.align		4
        /*0024*/ 	.byte	0x04, 0x0f
        /*0026*/ 	.short	(.L_25 - .L_24)


	//   ....[0]....
	.align		4
.L_24:
        /*0028*/ 	.word	index@(__assertfail)


	//----- nvinfo : EIATTR_MERCURY_ISA_VERSION
	.align		4
.L_25:
        /*002c*/ 	.byte	0x03, 0x5f
        /*002e*/ 	.short	0x0101


	//----- nvinfo : EIATTR_INT_WARP_WIDE_INSTR_OFFSETS
	.align		4
        /*0030*/ 	.byte	0x04, 0x31
        /*0032*/ 	.short	(.L_27 - .L_26)


	//   ....[0]....
.L_26:
        /*0034*/ 	.word	0x00000600


	//   ....[1]....
        /*0038*/ 	.word	0x00000630


	//   ....[2]....
        /*003c*/ 	.word	0x000007d0


	//----- nvinfo : EIATTR_COOP_GROUP_MASK_REGIDS
	.align		4
.L_27:
        /*0040*/ 	.byte	0x04, 0x29
        /*0042*/ 	.short	(.L_29 - .L_28)


	//   ....[0]....
.L_28:
        /*0044*/ 	.word	0xffffffff


	//   ....[1]....
        /*0048*/ 	.word	0xffffffff


	//   ....[2]....
        /*004c*/ 	.word	0xffffffff


	//   ....[3]....
        /*0050*/ 	.word	0xffffffff


	//   ....[4]....
        /*0054*/ 	.word	0xffffffff


	//   ....[5]....
        /*0058*/ 	.word	0xffffffff


	//----- nvinfo : EIATTR_COOP_GROUP_INSTR_OFFSETS
	.align		4
.L_29:
        /*005c*/ 	.byte	0x04, 0x28
        /*005e*/ 	.short	(.L_31 - .L_30)


	//   ....[0]....
.L_30:
        /*0060*/ 	.word	0x00000060


	//   ....[1]....
        /*0064*/ 	.word	0x00000070


	//   ....[2]....
        /*0068*/ 	.word	0x00000130


	//   ....[3]....
        /*006c*/ 	.word	0x00000420


	//   ....[4]....
        /*0070*/ 	.word	0x00000950


	//   ....[5]....
        /*0074*/ 	.word	0x00001560


	//----- nvinfo : EIATTR_REG_RECONFIG
	.align		4
.L_31:
        /*0078*/ 	.byte	0x01, 0x54
	.zero		2


	//----- nvinfo : EIATTR_SYSCALL_OFFSETS
	.align		4
        /*007c*/ 	.byte	0x04, 0x46
        /*007e*/ 	.short	(.L_33 - .L_32)


	//   ....[0]....
.L_32:
        /*0080*/ 	.word	0x00001750


	//----- nvinfo : EIATTR_MBARRIER_INSTR_OFFSETS
	.align		4
.L_33:
        /*0084*/ 	.byte	0x04, 0x39
        /*0086*/ 	.short	(.L_35 - .L_34)


	//   ....[0]....
.L_34:
        /*0088*/ 	.word	0x00000250
        /*008c*/ 	.word	0x000000ff
        /*0090*/ 	.word	0x00000000
        /*0094*/ 	.short	0x0100
        /*0096*/ 	.byte	0x08
	.zero		1


	//   ....[1]....
        /*0098*/ 	.word	0x00000260
        /*009c*/ 	.word	0x000000ff
        /*00a0*/ 	.word	0x00000068
        /*00a4*/ 	.short	0x0100
        /*00a6*/ 	.byte	0x08
	.zero		1


	//   ....[2]....
        /*00a8*/ 	.word	0x00000270
        /*00ac*/ 	.word	0x000000ff
        /*00b0*/ 	.word	0x00000008
        /*00b4*/ 	.short	0x0100
        /*00b6*/ 	.byte	0x08
	.zero		1


	//   ....[3]....
        /*00b8*/ 	.word	0x00000280
        /*00bc*/ 	.word	0x000000ff
        /*00c0*/ 	.word	0x00000070
        /*00c4*/ 	.short	0x0100
        /*00c6*/ 	.byte	0x08
	.zero		1


	//   ....[4]....
        /*00c8*/ 	.word	0x00000290
        /*00cc*/ 	.word	0x000000ff
        /*00d0*/ 	.word	0x00000010
        /*00d4*/ 	.short	0x0100
        /*00d6*/ 	.byte	0x08
	.zero		1


	//   ....[5]....
        /*00d8*/ 	.word	0x000002a0
        /*00dc*/ 	.word	0x000000ff
        /*00e0*/ 	.word	0x00000078
        /*00e4*/ 	.short	0x0100
        /*00e6*/ 	.byte	0x08
	.zero		1


	//   ....[6]....
        /*00e8*/ 	.word	0x000002b0
        /*00ec*/ 	.word	0x000000ff
        /*00f0*/ 	.word	0x00000018
        /*00f4*/ 	.short	0x0100
        /*00f6*/ 	.byte	0x08
	.zero		1


	//   ....[7]....
        /*00f8*/ 	.word	0x000002c0
        /*00fc*/ 	.word	0x000000ff
        /*0100*/ 	.word	0x00000080
        /*0104*/ 	.short	0x0100
        /*0106*/ 	.byte	0x08
	.zero		1


	//   ....[8]....
        /*0108*/ 	.word	0x000002d0
        /*010c*/ 	.word	0x000000ff
        /*0110*/ 	.word	0x00000020
        /*0114*/ 	.short	0x0100
        /*0116*/ 	.byte	0x08
	.zero		1


	//   ....[9]....
        /*0118*/ 	.word	0x000002e0
        /*011c*/ 	.word	0x000000ff
        /*0120*/ 	.word	0x00000088
        /*0124*/ 	.short	0x0100
        /*0126*/ 	.byte	0x08
	.zero		1


	//   ....[10]....
        /*0128*/ 	.word	0x000002f0
        /*012c*/ 	.word	0x000000ff
        /*0130*/ 	.word	0x00000028
        /*0134*/ 	.short	0x0100
        /*0136*/ 	.byte	0x08
	.zero		1


	//   ....[11]....
        /*0138*/ 	.word	0x00000300
        /*013c*/ 	.word	0x000000ff
        /*0140*/ 	.word	0x00000090
        /*0144*/ 	.short	0x0100
        /*0146*/ 	.byte	0x08
	.zero		1


	//   ....[12]....
        /*0148*/ 	.word	0x00000310
        /*014c*/ 	.word	0x000000ff
        /*0150*/ 	.word	0x00000030
        /*0154*/ 	.short	0x0100
        /*0156*/ 	.byte	0x08
	.zero		1


	//   ....[13]....
        /*0158*/ 	.word	0x00000320
        /*015c*/ 	.word	0x000000ff
        /*0160*/ 	.word	0x00000098
        /*0164*/ 	.short	0x0100
        /*0166*/ 	.byte	0x08
	.zero		1


	//   ....[14]....
        /*0168*/ 	.word	0x00000330
        /*016c*/ 	.word	0x000000ff
        /*0170*/ 	.word	0x00000038
        /*0174*/ 	.short	0x0100
        /*0176*/ 	.byte	0x08
	.zero		1


	//   ....[15]....
        /*0178*/ 	.word	0x00000340
        /*017c*/ 	.word	0x000000ff
        /*0180*/ 	.word	0x000000a0
        /*0184*/ 	.short	0x0100
        /*0186*/ 	.byte	0x08
	.zero		1


	//   ....[16]....
        /*0188*/ 	.word	0x00000350
        /*018c*/ 	.word	0x000000ff
        /*0190*/ 	.word	0x00000040
        /*0194*/ 	.short	0x0100
        /*0196*/ 	.byte	0x08
	.zero		1


	//   ....[17]....
        /*0198*/ 	.word	0x00000360
        /*019c*/ 	.word	0x000000ff
        /*01a0*/ 	.word	0x000000a8
        /*01a4*/ 	.short	0x0100
        /*01a6*/ 	.byte	0x08
	.zero		1


	//   ....[18]....
        /*01a8*/ 	.word	0x00000370
        /*01ac*/ 	.word	0x000000ff
        /*01b0*/ 	.word	0x00000048
        /*01b4*/ 	.short	0x0100
        /*01b6*/ 	.byte	0x08
	.zero		1


	//   ....[19]....
        /*01b8*/ 	.word	0x00000380
        /*01bc*/ 	.word	0x000000ff
        /*01c0*/ 	.word	0x000000b0
        /*01c4*/ 	.short	0x0100
        /*01c6*/ 	.byte	0x08
	.zero		1


	//   ....[20]....
        /*01c8*/ 	.word	0x00000390
        /*01cc*/ 	.word	0x000000ff
        /*01d0*/ 	.word	0x00000050
        /*01d4*/ 	.short	0x0100
        /*01d6*/ 	.byte	0x08
	.zero		1


	//   ....[21]....
        /*01d8*/ 	.word	0x000003a0
        /*01dc*/ 	.word	0x000000ff
        /*01e0*/ 	.word	0x000000b8
        /*01e4*/ 	.short	0x0100
        /*01e6*/ 	.byte	0x08
	.zero		1


	//   ....[22]....
        /*01e8*/ 	.word	0x000003b0
        /*01ec*/ 	.word	0x000000ff
        /*01f0*/ 	.word	0x00000058
        /*01f4*/ 	.short	0x0100
        /*01f6*/ 	.byte	0x08
	.zero		1


	//   ....[23]....
        /*01f8*/ 	.word	0x000003c0
        /*01fc*/ 	.word	0x000000ff
        /*0200*/ 	.word	0x000000c0
        /*0204*/ 	.short	0x0100
        /*0206*/ 	.byte	0x08
	.zero		1


	//   ....[24]....
        /*0208*/ 	.word	0x000003d0
        /*020c*/ 	.word	0x000000ff
        /*0210*/ 	.word	0x00000060
        /*0214*/ 	.short	0x0100
        /*0216*/ 	.byte	0x08
	.zero		1


	//   ....[25]....
        /*0218*/ 	.word	0x000003e0
        /*021c*/ 	.word	0x000000ff
        /*0220*/ 	.word	0x000000c8
        /*0224*/ 	.short	0x0100
        /*0226*/ 	.byte	0x08
	.zero		1


	//   ....[26]....
        /*0228*/ 	.word	0x00000850
        /*022c*/ 	.word	0x000000ff
        /*0230*/ 	.word	0x000000e0
        /*0234*/ 	.short	0x0100
        /*0236*/ 	.byte	0x06
	.zero		1


	//   ....[27]....
        /*0238*/ 	.word	0x000008e0
        /*023c*/ 	.word	0x000000ff
        /*0240*/ 	.word	0x000000e8
        /*0244*/ 	.short	0x0100
        /*0246*/ 	.byte	0x06
	.zero		1


	//   ....[28]....
        /*0248*/ 	.word	0x000017d0
        /*024c*/ 	.word	0x00000003
        /*0250*/ 	.word	0x00000000
        /*0254*/ 	.short	0x010a
        /*0256*/ 	.byte	0x3f
	.zero		1


	//   ....[29]....
        /*0258*/ 	.word	0x00001830
        /*025c*/ 	.word	0x00000003
        /*0260*/ 	.word	0x00000000
        /*0264*/ 	.short	0x010a
        /*0266*/ 	.byte	0x3f
	.zero		1


	//   ....[30]....
        /*0268*/ 	.word	0x00001b60
        /*026c*/ 	.word	0x000000ff
        /*0270*/ 	.word	0x00000000
        /*0274*/ 	.short	0x010a
        /*0276*/ 	.byte	0x06
	.zero		1


	//   ....[31]....
        /*0278*/ 	.word	0x00001ba0
        /*027c*/ 	.word	0x000000ff
        /*0280*/ 	.word	0x00000000
        /*0284*/ 	.short	0x010a
        /*0286*/ 	.byte	0x06
	.zero		1


	//   ....[32]....
        /*0288*/ 	.word	0x00001de0
        /*028c*/ 	.word	0x00000003
        /*0290*/ 	.word	0x00000000
        /*0294*/ 	.short	0x0101
        /*0296*/ 	.byte	0x3f
	.zero		1


	//   ....[33]....
        /*0298*/ 	.word	0x00002010
        /*029c*/ 	.word	0x00000000
        /*02a0*/ 	.word	0x00000000
        /*02a4*/ 	.short	0x0101
        /*02a6*/ 	.byte	0x3f
	.zero		1


	//   ....[34]....
        /*02a8*/ 	.word	0x00003ba0
        /*02ac*/ 	.word	0x00000017
        /*02b0*/ 	.word	0x00000068
        /*02b4*/ 	.short	0x010a
        /*02b6*/ 	.byte	0x3f
	.zero		1


	//   ....[35]....
        /*02b8*/ 	.word	0x00003f10
        /*02bc*/ 	.word	0x00000005
        /*02c0*/ 	.word	0x000000e8
        /*02c4*/ 	.short	0x0101
        /*02c6*/ 	.byte	0x3f
	.zero		1


	//   ....[36]....
        /*02c8*/ 	.word	0x00004690
        /*02cc*/ 	.word	0x00000005
        /*02d0*/ 	.word	0x00000000
        /*02d4*/ 	.short	0x010a
        /*02d6*/ 	.byte	0x3f
	.zero		1


	//   ....[37]....
        /*02d8*/ 	.word	0x00004710
        /*02dc*/ 	.word	0x00000009
        /*02e0*/ 	.word	0x00000000
        /*02e4*/ 	.short	0x010a
        /*02e6*/ 	.byte	0x3f
	.zero		1


	//   ....[38]....
        /*02e8*/ 	.word	0x000047a0
        /*02ec*/ 	.word	0x00000008
        /*02f0*/ 	.word	0x00000000
        /*02f4*/ 	.short	0x010a
        /*02f6*/ 	.byte	0x3f
	.zero		1


	//   ....[39]....
        /*02f8*/ 	.word	0x00004830
        /*02fc*/ 	.word	0x00000009
        /*0300*/ 	.word	0x00000000
        /*0304*/ 	.short	0x010a
        /*0306*/ 	.byte	0x3f
	.zero		1


	//   ....[40]....
        /*0308*/ 	.word	0x000048c0
        /*030c*/ 	.word	0x00000008
        /*0310*/ 	.word	0x00000000
        /*0314*/ 	.short	0x010a
        /*0316*/ 	.byte	0x3f
	.zero		1


	//   ....[41]....
        /*0318*/ 	.word	0x00004950
        /*031c*/ 	.word	0x00000009
        /*0320*/ 	.word	0x00000000
        /*0324*/ 	.short	0x010a
        /*0326*/ 	.byte	0x3f
	.zero		1


	//   ....[42]....
        /*0328*/ 	.word	0x000049e0
        /*032c*/ 	.word	0x00000008
        /*0330*/ 	.word	0x00000000
        /*0334*/ 	.short	0x010a
        /*0336*/ 	.byte	0x3f
	.zero		1


	//   ....[43]....
        /*0338*/ 	.word	0x00004a70
        /*033c*/ 	.word	0x00000009
        /*0340*/ 	.word	0x00000000
        /*0344*/ 	.short	0x010a
        /*0346*/ 	.byte	0x3f
	.zero		1


	//   ....[44]....
        /*0348*/ 	.word	0x00004b00
        /*034c*/ 	.word	0x00000008
        /*0350*/ 	.word	0x00000000
        /*0354*/ 	.short	0x010a
        /*0356*/ 	.byte	0x3f
	.zero		1


	//   ....[45]....
        /*0358*/ 	.word	0x00004b90
        /*035c*/ 	.word	0x00000009
        /*0360*/ 	.word	0x00000000
        /*0364*/ 	.short	0x010a
        /*0366*/ 	.byte	0x3f
	.zero		1


	//   ....[46]....
        /*0368*/ 	.word	0x00004c20
        /*036c*/ 	.word	0x00000008
        /*0370*/ 	.word	0x00000000
        /*0374*/ 	.short	0x010a
        /*0376*/ 	.byte	0x3f
	.zero		1


	//   ....[47]....
        /*0378*/ 	.word	0x00004cb0
        /*037c*/ 	.word	0x0000000b
        /*0380*/ 	.word	0x00000000
        /*0384*/ 	.short	0x010a
        /*0386*/ 	.byte	0x3f
	.zero		1


	//   ....[48]....
        /*0388*/ 	.word	0x00004d40
        /*038c*/ 	.word	0x00000003
        /*0390*/ 	.word	0x00000000
        /*0394*/ 	.short	0x010a
        /*0396*/ 	.byte	0x3f
	.zero		1


	//   ....[49]....
        /*0398*/ 	.word	0x00004da0
        /*039c*/ 	.word	0x00000003
        /*03a0*/ 	.word	0x00000000
        /*03a4*/ 	.short	0x010a
        /*03a6*/ 	.byte	0x3f
	.zero		1


	//   ....[50]....
        /*03a8*/ 	.word	0x00004e00
        /*03ac*/ 	.word	0x00000004
        /*03b0*/ 	.word	0x00000000
        /*03b4*/ 	.short	0x010a
        /*03b6*/ 	.byte	0x3f
	.zero		1


	//   ....[51]....
        /*03b8*/ 	.word	0x00004ed0
        /*03bc*/ 	.word	0x00000017
        /*03c0*/ 	.word	0x00000068
        /*03c4*/ 	.short	0x010a
        /*03c6*/ 	.byte	0x3f
	.zero		1


	//   ....[52]....
        /*03c8*/ 	.word	0x00004fa0
        /*03cc*/ 	.word	0x00000005
        /*03d0*/ 	.word	0x00000000
        /*03d4*/ 	.short	0x010a
        /*03d6*/ 	.byte	0x3f
	.zero		1


	//   ....[53]....
        /*03d8*/ 	.word	0x00004ff0
        /*03dc*/ 	.word	0x00000009
        /*03e0*/ 	.word	0x00000000
        /*03e4*/ 	.short	0x010a
        /*03e6*/ 	.byte	0x3f
	.zero		1


	//   ....[54]....
        /*03e8*/ 	.word	0x00005040
        /*03ec*/ 	.word	0x00000008
        /*03f0*/ 	.word	0x00000000
        /*03f4*/ 	.short	0x010a
        /*03f6*/ 	.byte	0x3f
	.zero		1


	//   ....[55]....
        /*03f8*/ 	.word	0x00005090
        /*03fc*/ 	.word	0x00000009
        /*0400*/ 	.word	0x00000000
        /*0404*/ 	.short	0x010a
        /*0406*/ 	.byte	0x3f
	.zero		1


	//   ....[56]....
        /*0408*/ 	.word	0x000050e0
        /*040c*/ 	.word	0x00000008
        /*0410*/ 	.word	0x00000000
        /*0414*/ 	.short	0x010a
        /*0416*/ 	.byte	0x3f
	.zero		1


	//   ....[57]....
        /*0418*/ 	.word	0x00005130
        /*041c*/ 	.word	0x00000009
        /*0420*/ 	.word	0x00000000
        /*0424*/ 	.short	0x010a
        /*0426*/ 	.byte	0x3f
	.zero		1


	//   ....[58]....
        /*0428*/ 	.word	0x00005180
        /*042c*/ 	.word	0x00000008
        /*0430*/ 	.word	0x00000000
        /*0434*/ 	.short	0x010a
        /*0436*/ 	.byte	0x3f
	.zero		1


	//   ....[59]....
        /*0438*/ 	.word	0x000051d0
        /*043c*/ 	.word	0x00000009
        /*0440*/ 	.word	0x00000000
        /*0444*/ 	.short	0x010a
        /*0446*/ 	.byte	0x3f
	.zero		1


	//   ....[60]....
        /*0448*/ 	.word	0x00005220
        /*044c*/ 	.word	0x00000008
        /*0450*/ 	.word	0x00000000
        /*0454*/ 	.short	0x010a
        /*0456*/ 	.byte	0x3f
	.zero		1


	//   ....[61]....
        /*0458*/ 	.word	0x00005270
        /*045c*/ 	.word	0x00000009
        /*0460*/ 	.word	0x00000000
        /*0464*/ 	.short	0x010a
        /*0466*/ 	.byte	0x3f
	.zero		1


	//   ....[62]....
        /*0468*/ 	.word	0x000052c0
        /*046c*/ 	.word	0x00000008
        /*0470*/ 	.word	0x00000000
        /*0474*/ 	.short	0x010a
        /*0476*/ 	.byte	0x3f
	.zero		1


	//   ....[63]....
        /*0478*/ 	.word	0x00005310
        /*047c*/ 	.word	0x0000000b
        /*0480*/ 	.word	0x00000000
        /*0484*/ 	.short	0x010a
        /*0486*/ 	.byte	0x3f
	.zero		1


	//----- nvinfo : EIATTR_NUM_MBARRIERS
	.align		4
.L_35:
        /*0488*/ 	.byte	0x03, 0x38
        /*048a*/ 	.short	0x001c


	//----- nvinfo : EIATTR_EXIT_INSTR_OFFSETS
	.align		4
        /*048c*/ 	.byte	0x04, 0x1c
        /*048e*/ 	.short	(.L_37 - .L_36)


	//   ....[0]....
.L_36:
        /*0490*/ 	.word	0x00000b20


	//   ....[1]....
        /*0494*/ 	.word	0x00001330


	//   ....[2]....
        /*0498*/ 	.word	0x00003310


	//   ....[3]....
        /*049c*/ 	.word	0x00003870


	//   ....[4]....
        /*04a0*/ 	.word	0x00004d90


	//----- nvinfo : EIATTR_MAX_THREADS
	.align		4
.L_37:
        /*04a4*/ 	.byte	0x04, 0x05
        /*04a6*/ 	.short	(.L_39 - .L_38)
.L_38:
        /*04a8*/ 	.word	0x00000180
        /*04ac*/ 	.word	0x00000001
        /*04b0*/ 	.word	0x00000001


	//----- nvinfo : EIATTR_CRS_STACK_SIZE
	.align		4
.L_39:
        /*04b4*/ 	.byte	0x04, 0x1e
        /*04b6*/ 	.short	(.L_41 - .L_40)
.L_40:
        /*04b8*/ 	.word	0x00000000


	//----- nvinfo : EIATTR_CBANK_PARAM_SIZE
	.align		4
.L_41:
        /*04bc*/ 	.byte	0x03, 0x19
        /*04be*/ 	.short	0x0470


	//----- nvinfo : EIATTR_PARAM_CBANK
	.align		4
        /*04c0*/ 	.byte	0x04, 0x0a
        /*04c2*/ 	.short	(.L_43 - .L_42)
	.align		4
.L_42:
        /*04c4*/ 	.word	index@(.nv.constant0._ZN7cutlass13device_kernelINS_4gemm6kernel13GemmUniversalIN4cute5tupleIJiiiiEEENS1_10collective13CollectiveMmaINS1_34MainloopSm90TmaGmmaWarpSpecializedILi13ENS5_IJNS4_1CILi2EEENSA_ILi1EEESC_EEENS1_35KernelTmaWarpSpecializedCooperativeEEENS5_IJNSA_ILi256EEENSA_ILi8EEENSA_ILi64EEEEEEaNS5_IJlSC_lEEEaSK_NS4_8TiledMMAINS4_8MMA_AtomIJNS4_4SM904GMMA25MMA_64x8x32_S32S8S8_SS_TNEEEENS4_6LayoutISD_NS5_IJSC_NSA_ILi0EEESS_EEEEENS5_IJNS4_10UnderscoreESV_SV_EEEEENS4_13SM90_TMA_LOADENS4_14ComposedLayoutINS4_7SwizzleILi2ELi4ELi3EEENS4_18smem_ptr_flag_bitsILi8EEENSR_INS5_IJSH_SI_EEENS5_IJSI_SC_EEEEEEEvNS4_8identityENS4_23SM90_TMA_LOAD_MULTICASTES17_vS18_EENS_8epilogue10collective6detail29Sm90TmaWarpSpecializedAdapterINS1C_15DefaultEpilogueIaSK_SK_NS1B_6thread17LinearCombinationIaLi1EiiLNS1G_9ScaleType4KindE0ELNS_15FloatRoundStyleE2EaEENS1_15EpilogueDefaultEEEEEvvEEEEvNT_6ParamsE)
        /*04c8*/ 	.short	0x0210
        /*04ca*/ 	.short	0x0470


	//----- nvinfo : EIATTR_SW_WAR
	.align		4
.L_43:
        /*04cc*/ 	.byte	0x04, 0x36
        /*04ce*/ 	.short	(.L_45 - .L_44)
.L_44:
        /*04d0*/ 	.word	0x00000008
.L_45:


//--------------------- .nv.callgraph             --------------------------
	.section	.nv.callgraph,"",@"SHT_CUDA_CALLGRAPH"
	.align	4
	.sectionentsize	8
	.align		4
        /*0000*/ 	.word	0x00000000
	.align		4
        /*0004*/ 	.word	0xffffffff
	.align		4
        /*0008*/ 	.word	index@(_ZN7cutlass13device_kernelINS_4gemm6kernel13GemmUniversalIN4cute5tupleIJiiiiEEENS1_10collective13CollectiveMmaINS1_34MainloopSm90TmaGmmaWarpSpecializedILi13ENS5_IJNS4_1CILi2EEENSA_ILi1EEESC_EEENS1_35KernelTmaWarpSpecializedCooperativeEEENS5_IJNSA_ILi256EEENSA_ILi8EEENSA_ILi64EEEEEEaNS5_IJlSC_lEEEaSK_NS4_8TiledMMAINS4_8MMA_AtomIJNS4_4SM904GMMA25MMA_64x8x32_S32S8S8_SS_TNEEEENS4_6LayoutISD_NS5_IJSC_NSA_ILi0EEESS_EEEEENS5_IJNS4_10UnderscoreESV_SV_EEEEENS4_13SM90_TMA_LOADENS4_14ComposedLayoutINS4_7SwizzleILi2ELi4ELi3EEENS4_18smem_ptr_flag_bitsILi8EEENSR_INS5_IJSH_SI_EEENS5_IJSI_SC_EEEEEEEvNS4_8identityENS4_23SM90_TMA_LOAD_MULTICASTES17_vS18_EENS_8epilogue10collective6detail29Sm90TmaWarpSpecializedAdapterINS1C_15DefaultEpilogueIaSK_SK_NS1B_6thread17LinearCombinationIaLi1EiiLNS1G_9ScaleType4KindE0ELNS_15FloatRoundStyleE2EaEENS1_15EpilogueDefaultEEEEEvvEEEEvNT_6ParamsE)
	.align		4
        /*000c*/ 	.word	index@(__assertfail)
	.align		4
        /*0010*/ 	.word	0x00000000
	.align		4
        /*0014*/ 	.word	0xfffffffe
	.align		4
        /*0018*/ 	.word	0x00000000
	.align		4
        /*001c*/ 	.word	0xfffffffd
	.align		4
        /*0020*/ 	.word	0x00000000
	.align		4
        /*0024*/ 	.word	0xfffffffc


//--------------------- .nv.constant4             --------------------------
	.section	.nv.constant4,"a",@progbits
	.align	8
	.align		8
.nv.constant4:
        /*0000*/ 	.dword	__assertfail
	.align		8
        /*0008*/ 	.dword	__unnamed_1
	.align		8
        /*0010*/ 	.dword	_ZN40_INTERNAL_f558f879_4_k_cu_83dd7f00_141824cuda3std3__45__cpo5beginE
	.align		8
        /*0018*/ 	.dword	_ZN40_INTERNAL_f558f879_4_k_cu_83dd7f00_141824cuda3std3__45__cpo3endE
	.align		8
        /*0020*/ 	.dword	_ZN40_INTERNAL_f558f879_4_k_cu_83dd7f00_141824cuda3std3__45__cpo6cbeginE
	.align		8
        /*0028*/ 	.dword	_ZN40_INTERNAL_f558f879_4_k_cu_83dd7f00_141824cuda3std3__45__cpo4cendE
	.align		8
        /*0030*/ 	.dword	_ZN40_INTERNAL_f558f879_4_k_cu_83dd7f00_141824cuda3std3__442_GLOBAL__N__f558f879_4_k_cu_83dd7f00_141826ignoreE
	.align		8
        /*0038*/ 	.dword	_ZN40_INTERNAL_f558f879_4_k_cu_83dd7f00_141824cuda3std3__419piecewise_constructE
	.align		8
        /*0040*/ 	.dword	_ZN40_INTERNAL_f558f879_4_k_cu_83dd7f00_141824cuda3std3__48in_placeE
	.align		8
        /*0048*/ 	.dword	_ZN40_INTERNAL_f558f879_4_k_cu_83dd7f00_141824cuda3std6ranges3__45__cpo4swapE
	.align		8
        /*0050*/ 	.dword	_ZN40_INTERNAL_f558f879_4_k_cu_83dd7f00_141824cuda3std6ranges3__45__cpo9iter_moveE
	.align		8
        /*0058*/ 	.dword	_ZN40_INTERNAL_f558f879_4_k_cu_83dd7f00_141824cute7productE
	.align		8
        /*0060*/ 	.dword	_ZN40_INTERNAL_f558f879_4_k_cu_83dd7f00_141824cute1_E
	.align		8
        /*0068*/ 	.dword	$str$22
	.align		8
        /*0070*/ 	.dword	$str$23


//--------------------- .text._ZN7cutlass13device_kernelINS_4gemm6kernel13GemmUniversalIN4cute5tupleIJiiiiEEENS1_10collective13CollectiveMmaINS1_34MainloopSm90TmaGmmaWarpSpecializedILi13ENS5_IJNS4_1CILi2EEENSA_ILi1EEESC_EEENS1_35KernelTmaWarpSpecializedCooperativeEEENS5_IJNSA_ILi256EEENSA_ILi8EEENSA_ILi64EEEEEEaNS5_IJlSC_lEEEaSK_NS4_8TiledMMAINS4_8MMA_AtomIJNS4_4SM904GMMA25MMA_64x8x32_S32S8S8_SS_TNEEEENS4_6LayoutISD_NS5_IJSC_NSA_ILi0EEESS_EEEEENS5_IJNS4_10UnderscoreESV_SV_EEEEENS4_13SM90_TMA_LOADENS4_14ComposedLayoutINS4_7SwizzleILi2ELi4ELi3EEENS4_18smem_ptr_flag_bitsILi8EEENSR_INS5_IJSH_SI_EEENS5_IJSI_SC_EEEEEEEvNS4_8identityENS4_23SM90_TMA_LOAD_MULTICASTES17_vS18_EENS_8epilogue10collective6detail29Sm90TmaWarpSpecializedAdapterINS1C_15DefaultEpilogueIaSK_SK_NS1B_6thread17LinearCombinationIaLi1EiiLNS1G_9ScaleType4KindE0ELNS_15FloatRoundStyleE2EaEENS1_15EpilogueDefaultEEEEEvvEEEEvNT_6ParamsE --------------------------
	.section	.text._ZN7cutlass13device_kernelINS_4gemm6kernel13GemmUniversalIN4cute5tupleIJiiiiEEENS1_10collective13CollectiveMmaINS1_34MainloopSm90TmaGmmaWarpSpecializedILi13ENS5_IJNS4_1CILi2EEENSA_ILi1EEESC_EEENS1_35KernelTmaWarpSpecializedCooperativeEEENS5_IJNSA_ILi256EEENSA_ILi8EEENSA_ILi64EEEEEEaNS5_IJlSC_lEEEaSK_NS4_8TiledMMAINS4_8MMA_AtomIJNS4_4SM904GMMA25MMA_64x8x32_S32S8S8_SS_TNEEEENS4_6LayoutISD_NS5_IJSC_NSA_ILi0EEESS_EEEEENS5_IJNS4_10UnderscoreESV_SV_EEEEENS4_13SM90_TMA_LOADENS4_14ComposedLayoutINS4_7SwizzleILi2ELi4ELi3EEENS4_18smem_ptr_flag_bitsILi8EEENSR_INS5_IJSH_SI_EEENS5_IJSI_SC_EEEEEEEvNS4_8identityENS4_23SM90_TMA_LOAD_MULTICASTES17_vS18_EENS_8epilogue10collective6detail29Sm90TmaWarpSpecializedAdapterINS1C_15DefaultEpilogueIaSK_SK_NS1B_6thread17LinearCombinationIaLi1EiiLNS1G_9ScaleType4KindE0ELNS_15FloatRoundStyleE2EaEENS1_15EpilogueDefaultEEEEEvvEEEEvNT_6ParamsE,"ax",@progbits
	.align	128
.text._ZN7cutlass13device_kernelINS_4gemm6kernel13GemmUniversalIN4cute5tupleIJiiiiEEENS1_10collective13CollectiveMmaINS1_34MainloopSm90TmaGmmaWarpSpecializedILi13ENS5_IJNS4_1CILi2EEENSA_ILi1EEESC_EEENS1_35KernelTmaWarpSpecializedCooperativeEEENS5_IJNSA_ILi256EEENSA_ILi8EEENSA_ILi64EEEEEEaNS5_IJlSC_lEEEaSK_NS4_8TiledMMAINS4_8MMA_AtomIJNS4_4SM904GMMA25MMA_64x8x32_S32S8S8_SS_TNEEEENS4_6LayoutISD_NS5_IJSC_NSA_ILi0EEESS_EEEEENS5_IJNS4_10UnderscoreESV_SV_EEEEENS4_13SM90_TMA_LOADENS4_14ComposedLayoutINS4_7SwizzleILi2ELi4ELi3EEENS4_18smem_ptr_flag_bitsILi8EEENSR_INS5_IJSH_SI_EEENS5_IJSI_SC_EEEEEEEvNS4_8identityENS4_23SM90_TMA_LOAD_MULTICASTES17_vS18_EENS_8epilogue10collective6detail29Sm90TmaWarpSpecializedAdapterINS1C_15DefaultEpilogueIaSK_SK_NS1B_6thread17LinearCombinationIaLi1EiiLNS1G_9ScaleType4KindE0ELNS_15FloatRoundStyleE2EaEENS1_15EpilogueDefaultEEEEEvvEEEEvNT_6ParamsE:
        .type           _ZN7cutlass13device_kernelINS_4gemm6kernel13GemmUniversalIN4cute5tupleIJiiiiEEENS1_10collective13CollectiveMmaINS1_34MainloopSm90TmaGmmaWarpSpecializedILi13ENS5_IJNS4_1CILi2EEENSA_ILi1EEESC_EEENS1_35KernelTmaWarpSpecializedCooperativeEEENS5_IJNSA_ILi256EEENSA_ILi8EEENSA_ILi64EEEEEEaNS5_IJlSC_lEEEaSK_NS4_8TiledMMAINS4_8MMA_AtomIJNS4_4SM904GMMA25MMA_64x8x32_S32S8S8_SS_TNEEEENS4_6LayoutISD_NS5_IJSC_NSA_ILi0EEESS_EEEEENS5_IJNS4_10UnderscoreESV_SV_EEEEENS4_13SM90_TMA_LOADENS4_14ComposedLayoutINS4_7SwizzleILi2ELi4ELi3EEENS4_18smem_ptr_flag_bitsILi8EEENSR_INS5_IJSH_SI_EEENS5_IJSI_SC_EEEEEEEvNS4_8identityENS4_23SM90_TMA_LOAD_MULTICASTES17_vS18_EENS_8epilogue10collective6detail29Sm90TmaWarpSpecializedAdapterINS1C_15DefaultEpilogueIaSK_SK_NS1B_6thread17LinearCombinationIaLi1EiiLNS1G_9ScaleType4KindE0ELNS_15FloatRoundStyleE2EaEENS1_15EpilogueDefaultEEEEEvvEEEEvNT_6ParamsE,@function
        .size           _ZN7cutlass13device_kernelINS_4gemm6kernel13GemmUniversalIN4cute5tupleIJiiiiEEENS1_10collective13CollectiveMmaINS1_34MainloopSm90TmaGmmaWarpSpecializedILi13ENS5_IJNS4_1CILi2EEENSA_ILi1EEESC_EEENS1_35KernelTmaWarpSpecializedCooperativeEEENS5_IJNSA_ILi256EEENSA_ILi8EEENSA_ILi64EEEEEEaNS5_IJlSC_lEEEaSK_NS4_8TiledMMAINS4_8MMA_AtomIJNS4_4SM904GMMA25MMA_64x8x32_S32S8S8_SS_TNEEEENS4_6LayoutISD_NS5_IJSC_NSA_ILi0EEESS_EEEEENS5_IJNS4_10UnderscoreESV_SV_EEEEENS4_13SM90_TMA_LOADENS4_14ComposedLayoutINS4_7SwizzleILi2ELi4ELi3EEENS4_18smem_ptr_flag_bitsILi8EEENSR_INS5_IJSH_SI_EEENS5_IJSI_SC_EEEEEEEvNS4_8identityENS4_23SM90_TMA_LOAD_MULTICASTES17_vS18_EENS_8epilogue10collective6detail29Sm90TmaWarpSpecializedAdapterINS1C_15DefaultEpilogueIaSK_SK_NS1B_6thread17LinearCombinationIaLi1EiiLNS1G_9ScaleType4KindE0ELNS_15FloatRoundStyleE2EaEENS1_15EpilogueDefaultEEEEEvvEEEEvNT_6ParamsE,(.L_x_108 - _ZN7cutlass13device_kernelINS_4gemm6kernel13GemmUniversalIN4cute5tupleIJiiiiEEENS1_10collective13CollectiveMmaINS1_34MainloopSm90TmaGmmaWarpSpecializedILi13ENS5_IJNS4_1CILi2EEENSA_ILi1EEESC_EEENS1_35KernelTmaWarpSpecializedCooperativeEEENS5_IJNSA_ILi256EEENSA_ILi8EEENSA_ILi64EEEEEEaNS5_IJlSC_lEEEaSK_NS4_8TiledMMAINS4_8MMA_AtomIJNS4_4SM904GMMA25MMA_64x8x32_S32S8S8_SS_TNEEEENS4_6LayoutISD_NS5_IJSC_NSA_ILi0EEESS_EEEEENS5_IJNS4_10UnderscoreESV_SV_EEEEENS4_13SM90_TMA_LOADENS4_14ComposedLayoutINS4_7SwizzleILi2ELi4ELi3EEENS4_18smem_ptr_flag_bitsILi8EEENSR_INS5_IJSH_SI_EEENS5_IJSI_SC_EEEEEEEvNS4_8identityENS4_23SM90_TMA_LOAD_MULTICASTES17_vS18_EENS_8epilogue10collective6detail29Sm90TmaWarpSpecializedAdapterINS1C_15DefaultEpilogueIaSK_SK_NS1B_6thread17LinearCombinationIaLi1EiiLNS1G_9ScaleType4KindE0ELNS_15FloatRoundStyleE2EaEENS1_15EpilogueDefaultEEEEEvvEEEEvNT_6ParamsE)
        .other          _ZN7cutlass13device_kernelINS_4gemm6kernel13GemmUniversalIN4cute5tupleIJiiiiEEENS1_10collective13CollectiveMmaINS1_34MainloopSm90TmaGmmaWarpSpecializedILi13ENS5_IJNS4_1CILi2EEENSA_ILi1EEESC_EEENS1_35KernelTmaWarpSpecializedCooperativeEEENS5_IJNSA_ILi256EEENSA_ILi8EEENSA_ILi64EEEEEEaNS5_IJlSC_lEEEaSK_NS4_8TiledMMAINS4_8MMA_AtomIJNS4_4SM904GMMA25MMA_64x8x32_S32S8S8_SS_TNEEEENS4_6LayoutISD_NS5_IJSC_NSA_ILi0EEESS_EEEEENS5_IJNS4_10UnderscoreESV_SV_EEEEENS4_13SM90_TMA_LOADENS4_14ComposedLayoutINS4_7SwizzleILi2ELi4ELi3EEENS4_18smem_ptr_flag_bitsILi8EEENSR_INS5_IJSH_SI_EEENS5_IJSI_SC_EEEEEEEvNS4_8identityENS4_23SM90_TMA_LOAD_MULTICASTES17_vS18_EENS_8epilogue10collective6detail29Sm90TmaWarpSpecializedAdapterINS1C_15DefaultEpilogueIaSK_SK_NS1B_6thread17LinearCombinationIaLi1EiiLNS1G_9ScaleType4KindE0ELNS_15FloatRoundStyleE2EaEENS1_15EpilogueDefaultEEEEEvvEEEEvNT_6ParamsE,@"STO_CUDA_ENTRY STV_DEFAULT"
_ZN7cutlass13device_kernelINS_4gemm6kernel13GemmUniversalIN4cute5tupleIJiiiiEEENS1_10collective13CollectiveMmaINS1_34MainloopSm90TmaGmmaWarpSpecializedILi13ENS5_IJNS4_1CILi2EEENSA_ILi1EEESC_EEENS1_35KernelTmaWarpSpecializedCooperativeEEENS5_IJNSA_ILi256EEENSA_ILi8EEENSA_ILi64EEEEEEaNS5_IJlSC_lEEEaSK_NS4_8TiledMMAINS4_8MMA_AtomIJNS4_4SM904GMMA25MMA_64x8x32_S32S8S8_SS_TNEEEENS4_6LayoutISD_NS5_IJSC_NSA_ILi0EEESS_EEEEENS5_IJNS4_10UnderscoreESV_SV_EEEEENS4_13SM90_TMA_LOADENS4_14ComposedLayoutINS4_7SwizzleILi2ELi4ELi3EEENS4_18smem_ptr_flag_bitsILi8EEENSR_INS5_IJSH_SI_EEENS5_IJSI_SC_EEEEEEEvNS4_8identityENS4_23SM90_TMA_LOAD_MULTICASTES17_vS18_EENS_8epilogue10collective6detail29Sm90TmaWarpSpecializedAdapterINS1C_15DefaultEpilogueIaSK_SK_NS1B_6thread17LinearCombinationIaLi1EiiLNS1G_9ScaleType4KindE0ELNS_15FloatRoundStyleE2EaEENS1_15EpilogueDefaultEEEEEvvEEEEvNT_6ParamsE:
[----:B------:R-:W0:Y:S01]  /*0000*/  LDC R1, c[0x0][0x28] ;  /* 0x00000a00ff017b82 */ /* 0x000e220000000800 */
[----:B------:R-:W1:Y:S01]  /*0010*/  S2R R3, SR_TID.X ;  /* 0x0000000000037919 */ /* 0x000e620000002100 */
[----:B------:R-:W-:Y:S01]  /*0020*/  ELECT P0, URZ, PT ;  /* 0x00000000003f782f */ /* 0x000fe20003800000 */
[----:B------:R-:W-:Y:S01]  /*0030*/  BSSY B0, `(.L_x_0) ;  /* 0x000000f000007945 */ /* 0x000fe20003800000 */
[--C-:B-1----:R-:W-:Y:S02]  /*0040*/  SHF.R.U32.HI R0, RZ, 0x5, R3.reuse ;  /* 0x00000005ff007819 */ /* 0x102fe40000011603 */
[----:B------:R-:W-:-:S03]  /*0050*/  SHF.R.U32.HI R8, RZ, 0x7, R3 ;  /* 0x00000007ff087819 */ /* 0x000fc60000011603 */
[----:B------:R-:W1:Y:S04]  /*0060*/  SHFL.IDX PT, R2, R0, RZ, 0x1f ;  /* 0x00001fff00027589 */ /* 0x000e6800000e0000 */
[----:B------:R2:W3:Y:S01]  /*0070*/  SHFL.IDX PT, R5, R8, RZ, 0x1f ;  /* 0x00001fff08057589 */ /* 0x0004e200000e0000 */
[----:B-1----:R-:W-:-:S13]  /*0080*/  ISETP.NE.OR P0, PT, R2, RZ, !P0 ;  /* 0x000000ff0200720c */ /* 0x002fda0004705670 */
[----:B0-23--:R-:W-:Y:S05]  /*0090*/  @P0 BRA `(.L_x_1) ;  /* 0x0000000000200947 */ /* 0x00dfea0003800000 */
[----:B------:R-:W-:Y:S02]  /*00a0*/  ULDC.64 UR4, c[0x0][0x198] ;  /* 0x0000660000047ab9 */ /* 0x000fe40000000a00 */
[----:B------:R-:W-:Y:S02]  /*00b0*/  UIADD3 UR6, UP0, UR4, 0xf0, URZ ;  /* 0x000000f004067890 */ /* 0x000fe4000ff1e03f */
[----:B------:R-:W-:Y:S02]  /*00c0*/  UIADD3 UR4, UP1, UR4, 0x1f0, URZ ;  /* 0x000001f004047890 */ /* 0x000fe4000ff3e03f */
[----:B------:R-:W-:Y:S02]  /*00d0*/  UIADD3.X UR7, URZ, UR5, URZ, UP0, !UPT ;  /* 0x000000053f077290 */ /* 0x000fe400087fe43f */
[----:B------:R-:W-:-:S07]  /*00e0*/  UIADD3.X UR5, URZ, UR5, URZ, UP1, !UPT ;  /* 0x000000053f057290 */ /* 0x000fce0008ffe43f */
[----:B------:R0:W-:Y:S02]  /*00f0*/  UTMACCTL.PF [UR6] ;  /* 0x00000000060079b9 */ /* 0x0001e40008040000 */
[----:B------:R0:W-:Y:S02]  /*0100*/  UTMACCTL.PF [UR4] ;  /* 0x00000000040079b9 */ /* 0x0001e40008040000 */
[----:B0-----:R-:W-:Y:S01]  /*0110*/  NOP ;  /* 0x0000000000007918 */ /* 0x001fe20000000000 */
.L_x_1:
[----:B------:R-:W-:Y:S05]  /*0120*/  BSYNC B0 ;  /* 0x0000000000007941 */ /* 0x000fea0003800000 */
.L_x_0:
[----:B------:R-:W0:Y:S02]  /*0130*/  SHFL.IDX PT, R6, R0, RZ, 0x1f ;  /* 0x00001fff00067589 */ /* 0x000e2400000e0000 */
[----:B0-----:R-:W-:-:S13]  /*0140*/  ISETP.NE.AND P0, PT, R6, RZ, PT ;  /* 0x000000ff0600720c */ /* 0x001fda0003f05270 */
[----:B------:R-:W-:Y:S05]  /*0150*/  @P0 BRA `(.L_x_2) ;  /* 0x0000000000ac0947 */ /* 0x000fea0003800000 */
[----:B------:R-:W-:Y:S01]  /*0160*/  ELECT P0, URZ, PT ;  /* 0x00000000003f782f */ /* 0x000fe20003800000 */
[----:B------:R-:W-:-:S12]  /*0170*/  BSSY B0, `(.L_x_2) ;  /* 0x0000029000007945 */ /* 0x000fd80003800000 */
[----:B------:R-:W-:Y:S05]  /*0180*/  @!P0 BRA `(.L_x_3) ;  /* 0x00000000009c8947 */ /* 0x000fea0003800000 */
[----:B------:R-:W0:Y:S01]  /*0190*/  S2UR UR8, SR_CgaCtaId ;  /* 0x00000000000879c3 */ /* 0x000e220000008800 */
[----:B------:R-:W-:Y:S01]  /*01a0*/  UMOV UR4, 0x400 ;  /* 0x0000040000047882 */ /* 0x000fe20000000000 */
[----:B------:R-:W-:Y:S01]  /*01b0*/  UMOV UR5, 0x1 ;  /* 0x0000000100057882 */ /* 0x000fe20000000000 */
[----:B------:R-:W-:Y:S02]  /*01c0*/  UMOV UR6, 0x4 ;  /* 0x0000000400067882 */ /* 0x000fe40000000000 */
[----:B------:R-:W-:-:S04]  /*01d0*/  UIADD3 UR6, -UR6, 0x100000, URZ ;  /* 0x0010000006067890 */ /* 0x000fc8000fffe13f */
[----:B------:R-:W-:Y:S02]  /*01e0*/  USHF.L.U32 UR7, UR6, 0xb, URZ ;  /* 0x0000000b06077899 */ /* 0x000fe4000800063f */
[----:B------:R-:W-:Y:S02]  /*01f0*/  USHF.L.U32 UR6, UR6, 0x1, URZ ;  /* 0x0000000106067899 */ /* 0x000fe4000800063f */
[----:B0-----:R-:W-:Y:S02]  /*0200*/  ULEA UR8, UR8, UR4, 0x18 ;  /* 0x0000000408087291 */ /* 0x001fe4000f8ec03f */
[----:B------:R-:W-:-:S04]  /*0210*/  UIADD3 UR4, -UR5, 0x100000, URZ ;  /* 0x0010000005047890 */ /* 0x000fc8000fffe13f */
[----:B------:R-:W-:Y:S02]  /*0220*/  USHF.L.U32 UR5, UR4, 0xb, URZ ;  /* 0x0000000b04057899 */ /* 0x000fe4000800063f */
[----:B------:R-:W-:Y:S01]  /*0230*/  USHF.L.U32 UR4, UR4, 0x1, URZ ;  /* 0x0000000104047899 */ /* 0x000fe2000800063f */
[----:B------:R-:W0:Y:S11]  /*0240*/  FENCE.VIEW.ASYNC.S ;  /* 0x00000000000073c6 */ /* 0x000e360000000000 */
[----:B0-----:R0:W1:Y:S01]  /*0250*/  SYNCS.EXCH.64 URZ, [UR8], UR4 ;  /* 0x00000004083f75b2 */ /* 0x0010620008000100 */
[----:B------:R0:W2:Y:S01]  /*0260*/  SYNCS.EXCH.64 URZ, [UR8+0x68], UR6 ;  /* 0x00006806083f75b2 */ /* 0x0000a20008000100 */
[----:B------:R0:W3:Y:S01]  /*0270*/  SYNCS.EXCH.64 URZ, [UR8+0x8], UR4 ;  /* 0x00000804083f75b2 */ /* 0x0000e20008000100 */
[----:B------:R0:W4:Y:S01]  /*0280*/  SYNCS.EXCH.64 URZ, [UR8+0x70], UR6 ;  /* 0x00007006083f75b2 */ /* 0x0001220008000100 */
[----:B------:R0:W0:Y:S01]  /*0290*/  SYNCS.EXCH.64 URZ, [UR8+0x10], UR4 ;  /* 0x00001004083f75b2 */ /* 0x0000220008000100 */
        /* <DEDUP_REMOVED lines=21> */
[----:B-123--:R-:W-:Y:S01]  /*03f0*/  NOP ;  /* 0x0000000000007918 */ /* 0x00efe20000000000 */
.L_x_3:
[----:B0-----:R-:W-:Y:S05]  /*0400*/  BSYNC B0 ;  /* 0x0000000000007941 */ /* 0x001fea0003800000 */
.L_x_2:
[----:B------:R-:W-:Y:S01]  /*0410*/  SHF.R.S32.HI R4, RZ, 0x1f, R3 ;  /* 0x0000001fff047819 */ /* 0x000fe20000011403 */
[----:B------:R-:W0:Y:S01]  /*0420*/  SHFL.IDX PT, R0, R0, RZ, 0x1f ;  /* 0x00001fff00007589 */ /* 0x000e2200000e0000 */
[----:B------:R-:W1:Y:S01]  /*0430*/  S2UR UR8, SR_CTAID.X ;  /* 0x00000000000879c3 */ /* 0x000e620000002500 */
[----:B------:R-:W-:Y:S02]  /*0440*/  ELECT P0, URZ, PT ;  /* 0x00000000003f782f */ /* 0x000fe40003800000 */
[----:B------:R-:W-:Y:S01]  /*0450*/  LEA.HI R4, R4, R3, RZ, 0x7 ;  /* 0x0000000304047211 */ /* 0x000fe200078f38ff */
[----:B------:R-:W-:Y:S01]  /*0460*/  ULDC UR4, c[0x0][0x150] ;  /* 0x0000540000047ab9 */ /* 0x000fe20000000800 */
[----:B------:R-:W-:Y:S01]  /*0470*/  SHF.R.S32.HI R9, RZ, 0x1f, R6 ;  /* 0x0000001fff097819 */ /* 0x000fe20000011406 */
[----:B------:R-:W-:Y:S01]  /*0480*/  NOP ;  /* 0x0000000000007918 */ /* 0x000fe20000000000 */
[----:B------:R-:W-:Y:S01]  /*0490*/  LOP3.LUT R4, R4, 0xffffff80, RZ, 0xc0, !PT ;  /* 0xffffff8004047812 */ /* 0x000fe200078ec0ff */
[----:B------:R-:W-:Y:S01]  /*04a0*/  IMAD.MOV.U32 R23, RZ, RZ, 0x1 ;  /* 0x00000001ff177424 */ /* 0x000fe200078e00ff */
[----:B------:R-:W-:Y:S01]  /*04b0*/  LEA.HI R9, R9, R6, RZ, 0x2 ;  /* 0x0000000609097211 */ /* 0x000fe200078f10ff */
[----:B------:R-:W2:Y:S01]  /*04c0*/  LDC R12, c[0x0][0x144] ;  /* 0x00005100ff0c7b82 */ /* 0x000ea20000000800 */
[----:B------:R-:W-:Y:S01]  /*04d0*/  NOP ;  /* 0x0000000000007918 */ /* 0x000fe20000000000 */
[----:B------:R-:W-:Y:S01]  /*04e0*/  IMAD.IADD R10, R3, 0x1, -R4 ;  /* 0x00000001030a7824 */ /* 0x000fe200078e0a04 */
[----:B------:R-:W-:Y:S01]  /*04f0*/  LOP3.LUT R9, R9, 0x3ffffffc, RZ, 0xc0, !PT ;  /* 0x3ffffffc09097812 */ /* 0x000fe200078ec0ff */
[----:B------:R-:W3:Y:S01]  /*0500*/  S2R R4, SR_CTAID.Y ;  /* 0x0000000000047919 */ /* 0x000ee20000002600 */
[----:B------:R-:W-:-:S02]  /*0510*/  ISETP.NE.AND P3, PT, R5, RZ, PT ;  /* 0x000000ff0500720c */ /* 0x000fc40003f65270 */
[----:B------:R-:W-:Y:S01]  /*0520*/  SHF.R.S32.HI R7, RZ, 0x1f, R10 ;  /* 0x0000001fff077819 */ /* 0x000fe2000001140a */
[----:B------:R-:W-:Y:S01]  /*0530*/  IMAD.IADD R6, R6, 0x1, -R9 ;  /* 0x0000000106067824 */ /* 0x000fe200078e0a09 */
[----:B------:R-:W5:Y:S01]  /*0540*/  LDC R13, c[0x0][0x140] ;  /* 0x00005000ff0d7b82 */ /* 0x000f620000000800 */
[----:B------:R-:W-:Y:S02]  /*0550*/  SHF.R.S32.HI R9, RZ, 0x1f, R2 ;  /* 0x0000001fff097819 */ /* 0x000fe40000011402 */
[----:B------:R-:W-:Y:S02]  /*0560*/  LEA.HI R7, R7, R10, RZ, 0x3 ;  /* 0x0000000a07077211 */ /* 0x000fe400078f18ff */
[----:B0-----:R-:W-:Y:S02]  /*0570*/  ISETP.NE.OR P0, PT, R0, RZ, !P0 ;  /* 0x000000ff0000720c */ /* 0x001fe40004705670 */
[----:B------:R-:W-:Y:S02]  /*0580*/  SHF.R.S32.HI R0, RZ, 0x3, R7 ;  /* 0x00000003ff007819 */ /* 0x000fe40000011407 */
[----:B-1----:R-:W-:-:S02]  /*0590*/  I2FP.F32.U32 R11, UR8 ;  /* 0x00000008000b7c45 */ /* 0x002fc40008201000 */
[----:B------:R-:W-:Y:S02]  /*05a0*/  SHF.R.S32.HI R7, RZ, 0x1f, R7 ;  /* 0x0000001fff077819 */ /* 0x000fe40000011407 */
[----:B------:R-:W-:Y:S01]  /*05b0*/  LEA.HI R9, R9, R2, RZ, 0x2 ;  /* 0x0000000209097211 */ /* 0x000fe200078f10ff */
[----:B------:R-:W-:Y:S01]  /*05c0*/  FMUL R11, R11, UR4 ;  /* 0x000000040b0b7c20 */ /* 0x000fe20008400000 */
[----:B------:R-:W-:Y:S01]  /*05d0*/  LEA.HI R7, R7, R0, RZ, 0x2 ;  /* 0x0000000007077211 */ /* 0x000fe200078f10ff */
[----:B------:R-:W-:Y:S01]  /*05e0*/  ULDC UR4, c[0x0][0x154] ;  /* 0x0000550000047ab9 */ /* 0x000fe20000000800 */
[----:B------:R-:W-:Y:S01]  /*05f0*/  LOP3.LUT R9, R9, 0xfffffffc, RZ, 0xc0, !PT ;  /* 0xfffffffc09097812 */ /* 0x000fe200078ec0ff */
[----:B------:R-:W-:Y:S01]  /*0600*/  VOTEU.ALL UP0, P0 ;  /* 0x00000000003f7886 */ /* 0x000fe20000000000 */
[----:B------:R-:W-:Y:S01]  /*0610*/  LOP3.LUT R7, R7, 0xfffffffc, RZ, 0xc0, !PT ;  /* 0xfffffffc07077812 */ /* 0x000fe200078ec0ff */
[----:B------:R-:W0:Y:S01]  /*0620*/  F2I.U32.TRUNC.NTZ R11, R11 ;  /* 0x0000000b000b7305 */ /* 0x000e22000020f000 */
[----:B------:R-:W-:Y:S01]  /*0630*/  VOTEU.ALL UP1, P0 ;  /* 0x00000000003f7886 */ /* 0x000fe20000020000 */
[----:B------:R-:W-:Y:S01]  /*0640*/  IMAD.IADD R2, R2, 0x1, -R9 ;  /* 0x0000000102027824 */ /* 0x000fe200078e0a09 */
[----:B------:R-:W1:Y:S01]  /*0650*/  @!UP0 S2UR UR7, SR_CgaCtaId ;  /* 0x00000000000789c3 */ /* 0x000e620000008800 */
[----:B------:R-:W-:Y:S01]  /*0660*/  IMAD.IADD R7, R0, 0x1, -R7 ;  /* 0x0000000100077824 */ /* 0x000fe200078e0a07 */
[----:B------:R-:W-:Y:S01]  /*0670*/  @!UP0 UMOV UR6, 0x400 ;  /* 0x0000040000068882 */ /* 0x000fe20000000000 */
[----:B-----5:R-:W-:-:S02]  /*0680*/  ISETP.EQ.U32.AND P2, PT, R13, 0x1, PT ;  /* 0x000000010d00780c */ /* 0x020fc40003f42070 */
[----:B------:R-:W-:Y:S01]  /*0690*/  IMAD R22, R6, 0x4, R7 ;  /* 0x0000000406167824 */ /* 0x000fe200078e0207 */
[----:B---3--:R-:W-:Y:S02]  /*06a0*/  I2FP.F32.U32 R6, R4 ;  /* 0x0000000400067245 */ /* 0x008fe40000201000 */
[----:B------:R-:W3:Y:S01]  /*06b0*/  LDC R7, c[0x0][0x148] ;  /* 0x00005200ff077b82 */ /* 0x000ee20000000800 */
[----:B------:R-:W-:Y:S02]  /*06c0*/  ISETP.NE.AND P1, PT, R2, 0x3, PT ;  /* 0x000000030200780c */ /* 0x000fe40003f25270 */
[----:B------:R-:W-:Y:S01]  /*06d0*/  LEA.HI R0, R22, R22, RZ, 0x1 ;  /* 0x0000001616007211 */ /* 0x000fe200078f08ff */
[----:B0-----:R-:W-:Y:S01]  /*06e0*/  IMAD.MOV R15, RZ, RZ, -R11 ;  /* 0x000000ffff0f7224 */ /* 0x001fe200078e0a0b */
[----:B------:R-:W-:Y:S02]  /*06f0*/  ISETP.EQ.OR P1, PT, R2, RZ, !P1 ;  /* 0x000000ff0200720c */ /* 0x000fe40004f22670 */
[----:B------:R-:W-:Y:S01]  /*0700*/  LOP3.LUT R11, R0, 0xfffffffe, RZ, 0xc0, !PT ;  /* 0xfffffffe000b7812 */ /* 0x000fe200078ec0ff */
[----:B------:R-:W-:Y:S01]  /*0710*/  FMUL R0, R6, UR4 ;  /* 0x0000000406007c20 */ /* 0x000fe20008400000 */
[----:B--2---:R-:W-:Y:S01]  /*0720*/  IMAD R6, R12, R15, UR8 ;  /* 0x000000080c067e24 */ /* 0x004fe2000f8e020f */
[----:B------:R-:W-:Y:S01]  /*0730*/  UMOV UR4, 0x20 ;  /* 0x0000002000047882 */ /* 0x000fe20000000000 */
[----:B------:R-:W-:Y:S01]  /*0740*/  VIADD R12, R5, 0xffffffff ;  /* 0xffffffff050c7836 */ /* 0x000fe20000000000 */
[----:B------:R-:W-:-:S04]  /*0750*/  @!UP0 UIADD3 UR4, -UR4, 0x100000, URZ ;  /* 0x0010000004048890 */ /* 0x000fc8000fffe13f */
[----:B------:R-:W-:Y:S02]  /*0760*/  @!UP0 USHF.L.U32 UR5, UR4, 0xb, URZ ;  /* 0x0000000b04058899 */ /* 0x000fe4000800063f */
[----:B------:R-:W-:Y:S01]  /*0770*/  @!UP0 USHF.L.U32 UR4, UR4, 0x1, URZ ;  /* 0x0000000104048899 */ /* 0x000fe2000800063f */
[----:B------:R-:W-:Y:S01]  /*0780*/  IMAD.IADD R11, R22, 0x1, -R11 ;  /* 0x00000001160b7824 */ /* 0x000fe200078e0a0b */
[----:B------:R-:W0:Y:S01]  /*0790*/  F2I.U32.TRUNC.NTZ R0, R0 ;  /* 0x0000000000007305 */ /* 0x000e22000020f000 */
[----:B------:R-:W-:Y:S01]  /*07a0*/  ISETP.EQ.AND P1, PT, R5, RZ, P1 ;  /* 0x000000ff0500720c */ /* 0x000fe20000f22270 */
[----:B-1----:R-:W-:Y:S01]  /*07b0*/  @!UP0 ULEA UR6, UR7, UR6, 0x18 ;  /* 0x0000000607068291 */ /* 0x002fe2000f8ec03f */
[----:B------:R-:W-:Y:S01]  /*07c0*/  ISETP.GE.U32.AND P6, PT, R12, 0x2, PT ;  /* 0x000000020c00780c */ /* 0x000fe20003fc6070 */
[----:B------:R-:W-:Y:S01]  /*07d0*/  VOTEU.ALL UP0, P0 ;  /* 0x00000000003f7886 */ /* 0x000fe20000000000 */
[----:B------:R-:W-:Y:S01]  /*07e0*/  ISETP.NE.AND P4, PT, R11, R6, PT ;  /* 0x000000060b00720c */ /* 0x000fe20003f85270 */
[----:B------:R-:W-:Y:S01]  /*07f0*/  IMAD.SHL.U32 R11, R22, 0x4, RZ ;  /* 0x00000004160b7824 */ /* 0x000fe200078e00ff */
[----:B------:R-:W-:-:S02]  /*0800*/  LOP3.LUT P0, RZ, R10, 0x7, RZ, 0xc0, !PT ;  /* 0x000000070aff7812 */ /* 0x000fc4000780c0ff */
[----:B------:R-:W-:Y:S02]  /*0810*/  SEL R16, RZ, 0x1, !P1 ;  /* 0x00000001ff107807 */ /* 0x000fe40004800000 */
[----:B------:R-:W-:Y:S02]  /*0820*/  LOP3.LUT R22, R22, 0xc, R11, 0x78, !PT ;  /* 0x0000000c16167812 */ /* 0x000fe400078e780b */
[----:B------:R-:W-:Y:S01]  /*0830*/  SEL R16, R16, 0x2, P6 ;  /* 0x0000000210107807 */ /* 0x000fe20003000000 */
[----:B------:R-:W1:Y:S02]  /*0840*/  FENCE.VIEW.ASYNC.S ;  /* 0x00000000000073c6 */ /* 0x000e640000000000 */
[----:B-1----:R1:W2:Y:S01]  /*0850*/  @!UP0 SYNCS.EXCH.64 URZ, [UR6+0xe0], UR4 ;  /* 0x0000e004063f85b2 */ /* 0x0022a20008000100 */
[----:B0-----:R-:W-:Y:S01]  /*0860*/  IMAD.MOV R24, RZ, RZ, -R0 ;  /* 0x000000ffff187224 */ /* 0x001fe200078e0a00 */
[C---:B------:R-:W-:Y:S02]  /*0870*/  ISETP.LT.U32.AND P0, PT, R22.reuse, 0x2, !P0 ;  /* 0x000000021600780c */ /* 0x040fe40004701070 */
[----:B------:R-:W-:Y:S01]  /*0880*/  @P4 LEA.HI R0, R22, R22, RZ, 0x1 ;  /* 0x0000001616004211 */ /* 0x000fe200078f08ff */
[----:B---3--:R-:W-:-:S03]  /*0890*/  IMAD R9, R7, R24, R4 ;  /* 0x0000001807097224 */ /* 0x008fc600078e0204 */
[----:B------:R-:W-:-:S04]  /*08a0*/  @P4 SHF.R.S32.HI R0, RZ, 0x1, R0 ;  /* 0x00000001ff004819 */ /* 0x000fc80000011400 */
[----:B------:R-:W-:Y:S02]  /*08b0*/  @P4 ISETP.NE.AND P5, PT, R0, R9, PT ;  /* 0x000000090000420c */ /* 0x000fe40003fa5270 */
[----:B------:R-:W-:Y:S02]  /*08c0*/  SEL R0, RZ, 0x1, !P0 ;  /* 0x00000001ff007807 */ /* 0x000fe40004000000 */
[----:B------:R-:W-:Y:S01]  /*08d0*/  @P4 SEL R23, RZ, 0x1, P5 ;  /* 0x00000001ff174807 */ /* 0x000fe20002800000 */
[----:B------:R1:W0:Y:S01]  /*08e0*/  @!UP1 SYNCS.EXCH.64 URZ, [UR6+0xe8], UR4 ;  /* 0x0000e804063f95b2 */ /* 0x0002220008000100 */
[----:B------:R-:W-:Y:S02]  /*08f0*/  NOP ;  /* 0x0000000000007918 */ /* 0x000fe40000000000 */
[----:B------:R-:W-:Y:S02]  /*0900*/  LOP3.LUT R23, R23, R0, RZ, 0xc0, !PT ;  /* 0x0000000017177212 */ /* 0x000fe400078ec0ff */
[----:B------:R-:W-:Y:S01]  /*0910*/  LOP3.LUT R0, R3, 0x7f, RZ, 0xc0, !PT ;  /* 0x0000007f03007812 */ /* 0x000fe200078ec0ff */
[----:B-12---:R-:W-:Y:S06]  /*0920*/  @!P2 BRA `(.L_x_4) ;  /* 0x000000000008a947 */ /* 0x006fec0003800000 */
[----:B0---4-:R-:W-:Y:S01]  /*0930*/  UCGABAR_ARV ;  /* 0x00000000000079c7 */ /* 0x011fe20008000000 */
[----:B------:R-:W-:Y:S05]  /*0940*/  BRA `(.L_x_5) ;  /* 0x0000000000047947 */ /* 0x000fea0003800000 */
.L_x_4:
[----:B0---4-:R-:W-:Y:S01]  /*0950*/  NOP ;  /* 0x0000000000007918 */ /* 0x011fe20000000000 */
.L_x_5:
[----:B------:R-:W0:Y:S01]  /*0960*/  LDC R17, c[0x0][0x65c] ;  /* 0x00019700ff117b82 */ /* 0x000e220000000800 */
[----:B------:R-:W-:Y:S02]  /*0970*/  IMAD.U32 R10, RZ, RZ, UR8 ;  /* 0x00000008ff0a7e24 */ /* 0x000fe4000f8e00ff */
[----:B------:R-:W-:Y:S01]  /*0980*/  IMAD.MOV.U32 R11, RZ, RZ, RZ ;  /* 0x000000ffff0b7224 */ /* 0x000fe200078e00ff */
[----:B0-----:R-:W-:-:S04]  /*0990*/  ISETP.NE.AND P1, PT, R17, 0x1, PT ;  /* 0x000000011100780c */ /* 0x001fc80003f25270 */
[----:B------:R-:W-:-:S09]  /*09a0*/  P2R R5, PR, RZ, 0x2 ;  /* 0x00000002ff057803 */ /* 0x000fd20000000000 */
[----:B------:R-:W0:Y:S01]  /*09b0*/  @P1 LDC R19, c[0x0][0x10] ;  /* 0x00000400ff131b82 */ /* 0x000e220000000800 */
[----:B------:R-:W-:Y:S02]  /*09c0*/  @P1 IMAD.MOV.U32 R5, RZ, RZ, RZ ;  /* 0x000000ffff051224 */ /* 0x000fe400078e00ff */
[----:B------:R-:W-:-:S05]  /*09d0*/  @P1 IMAD.MOV.U32 R13, RZ, RZ, RZ ;  /* 0x000000ffff0d1224 */ /* 0x000fca00078e00ff */
[----:B------:R-:W1:Y:S01]  /*09e0*/  @!P1 LDC R9, c[0x0][0xc] ;  /* 0x00000300ff099b82 */ /* 0x000e620000000800 */
[----:B------:R-:W-:Y:S01]  /*09f0*/  ULDC UR4, c[0x0][0xc] ;  /* 0x0000030000047ab9 */ /* 0x000fe20000000800 */
[----:B------:R-:W-:Y:S01]  /*0a00*/  ULDC UR5, c[0x0][0x10] ;  /* 0x0000040000057ab9 */ /* 0x000fe20000000800 */
[----:B------:R-:W-:Y:S01]  /*0a10*/  ULDC UR6, c[0x0][0x14] ;  /* 0x0000050000067ab9 */ /* 0x000fe20000000800 */
[----:B------:R-:W-:-:S04]  /*0a20*/  UIMAD.WIDE.U32 UR4, UR4, UR5, URZ ;  /* 0x00000005040472a5 */ /* 0x000fc8000f8e003f */
[----:B------:R-:W-:Y:S02]  /*0a30*/  UIMAD.WIDE.U32 UR36, UR4, UR6, URZ ;  /* 0x00000006042472a5 */ /* 0x000fe4000f8e003f */
[----:B------:R-:W-:-:S04]  /*0a40*/  UIMAD UR42, UR5, UR6, URZ ;  /* 0x00000006052a72a4 */ /* 0x000fc8000f8e023f */
[----:B------:R-:W-:Y:S01]  /*0a50*/  UIADD3 UR42, UR37, UR42, URZ ;  /* 0x0000002a252a7290 */ /* 0x000fe2000fffe03f */
[----:B0-----:R-:W-:-:S04]  /*0a60*/  @P1 IMAD.WIDE.U32 R18, R19, UR8, R4 ;  /* 0x0000000813121c25 */ /* 0x001fc8000f8e0004 */
[----:B------:R-:W-:Y:S02]  /*0a70*/  @P1 IMAD.IADD R19, R19, 0x1, R13 ;  /* 0x0000000113131824 */ /* 0x000fe400078e020d */
[----:B-1----:R-:W-:-:S04]  /*0a80*/  @!P1 IMAD.WIDE.U32 R10, R4, R9, R10 ;  /* 0x00000009040a9225 */ /* 0x002fc800078e000a */
[----:B------:R-:W-:Y:S02]  /*0a90*/  @!P1 IMAD.MOV.U32 R18, RZ, RZ, R10 ;  /* 0x000000ffff129224 */ /* 0x000fe400078e000a */
[----:B------:R-:W-:Y:S01]  /*0aa0*/  @!P1 IMAD.MOV.U32 R19, RZ, RZ, R11 ;  /* 0x000000ffff139224 */ /* 0x000fe200078e000b */
[----:B------:R-:W-:Y:S06]  /*0ab0*/  @!P2 BRA `(.L_x_6) ;  /* 0x00000000000ca947 */ /* 0x000fec0003800000 */
[----:B------:R-:W-:Y:S01]  /*0ac0*/  UCGABAR_WAIT ;  /* 0x0000000000007dc7 */ /* 0x000fe20008000000 */
[----:B------:R-:W-:Y:S01]  /*0ad0*/  CCTL.IVALL ;  /* 0x00000000ff00798f */ /* 0x000fe20002000000 */
[----:B------:R-:W-:Y:S05]  /*0ae0*/  BRA `(.L_x_7) ;  /* 0x0000000000047947 */ /* 0x000fea0003800000 */
.L_x_6:
[----:B------:R-:W-:Y:S06]  /*0af0*/  BAR.SYNC.DEFER_BLOCKING 0x0 ;  /* 0x0000000000007b1d */ /* 0x000fec0000010000 */
.L_x_7:
[----:B------:R-:W-:Y:S05]  /*0b00*/  @!P3 BRA `(.L_x_8) ;  /* 0x000000280004b947 */ /* 0x000fea0003800000 */
[----:B------:R-:W-:-:S13]  /*0b10*/  ISETP.GT.U32.AND P0, PT, R12, 0x1, PT ;  /* 0x000000010c00780c */ /* 0x000fda0003f04070 */
[----:B------:R-:W-:Y:S05]  /*0b20*/  @P0 EXIT ;  /* 0x000000000000094d */ /* 0x000fea0003800000 */
[----:B------:R-:W-:Y:S01]  /*0b30*/  ULDC.64 UR4, c[0x0][0x650] ;  /* 0x0001940000047ab9 */ /* 0x000fe20000000a00 */
[----:B------:R-:W-:Y:S01]  /*0b40*/  PRMT R2, RZ, 0x7610, R2 ;  /* 0x00007610ff027816 */ /* 0x000fe20000000002 */
[----:B------:R-:W-:Y:S01]  /*0b50*/  IMAD.MOV.U32 R43, RZ, RZ, -0x1 ;  /* 0xffffffffff2b7424 */ /* 0x000fe200078e00ff */
[----:B------:R-:W-:Y:S01]  /*0b60*/  ISETP.GE.U32.AND P0, PT, R18, UR4, PT ;  /* 0x0000000412007c0c */ /* 0x000fe2000bf06070 */
[----:B------:R-:W-:Y:S02]  /*0b70*/  IMAD.MOV.U32 R45, RZ, RZ, -0x1 ;  /* 0xffffffffff2d7424 */ /* 0x000fe400078e00ff */
[----:B------:R-:W-:Y:S01]  /*0b80*/  IMAD.MOV.U32 R47, RZ, RZ, -0x1 ;  /* 0xffffffffff2f7424 */ /* 0x000fe200078e00ff */
[----:B------:R-:W-:-:S13]  /*0b90*/  ISETP.GE.U32.AND.EX P0, PT, R19, UR5, PT, P0 ;  /* 0x0000000513007c0c */ /* 0x000fda000bf06100 */
[----:B------:R-:W-:Y:S05]  /*0ba0*/  @P0 BRA `(.L_x_9) ;  /* 0x0000000400280947 */ /* 0x000fea0003800000 */
[----:B------:R-:W0:Y:S01]  /*0bb0*/  LDC.64 R26, c[0x0][0x628] ;  /* 0x00018a00ff1a7b82 */ /* 0x000e220000000a00 */
[----:B------:R-:W-:Y:S02]  /*0bc0*/  IMAD.MOV.U32 R10, RZ, RZ, R18 ;  /* 0x000000ffff0a7224 */ /* 0x000fe400078e0012 */
[----:B------:R-:W-:-:S05]  /*0bd0*/  IMAD.MOV.U32 R11, RZ, RZ, R19 ;  /* 0x000000ffff0b7224 */ /* 0x000fca00078e0013 */
[----:B------:R-:W1:Y:S08]  /*0be0*/  LDC R2, c[0x0][0x630] ;  /* 0x00018c00ff027b82 */ /* 0x000e700000000800 */
[----:B------:R-:W2:Y:S01]  /*0bf0*/  LDC.64 R28, c[0x0][0x620] ;  /* 0x00018800ff1c7b82 */ /* 0x000ea20000000a00 */
[----:B0-----:R-:W-:-:S04]  /*0c00*/  ISETP.NE.U32.AND P0, PT, R26, RZ, PT ;  /* 0x000000ff1a00720c */ /* 0x001fc80003f05070 */
[----:B------:R-:W-:-:S13]  /*0c10*/  ISETP.NE.AND.EX P0, PT, R27, RZ, PT, P0 ;  /* 0x000000ff1b00720c */ /* 0x000fda0003f05300 */
[----:B-12---:R-:W-:Y:S05]  /*0c20*/  @!P0 BRA `(.L_x_10) ;  /* 0x0000000000288947 */ /* 0x006fea0003800000 */
[----:B------:R-:W0:Y:S02]  /*0c30*/  LDC R9, c[0x0][0x634] ;  /* 0x00018d00ff097b82 */ /* 0x000e240000000800 */
[----:B0-----:R-:W-:-:S05]  /*0c40*/  IADD3 R9, P0, R18, R9, RZ ;  /* 0x0000000912097210 */ /* 0x001fca0007f1e0ff */
[----:B------:R-:W-:-:S04]  /*0c50*/  IMAD.X R21, RZ, RZ, R19, P0 ;  /* 0x000000ffff157224 */ /* 0x000fc800000e0613 */
[----:B------:R-:W-:-:S04]  /*0c60*/  IMAD.WIDE.U32 R10, R21, R26, RZ ;  /* 0x0000001a150a7225 */ /* 0x000fc800078e00ff */
[----:B------:R-:W-:-:S04]  /*0c70*/  IMAD.WIDE.U32 R12, P0, R9, R27, R10 ;  /* 0x0000001b090c7225 */ /* 0x000fc8000780000a */
[----:B------:R-:W-:-:S04]  /*0c80*/  IMAD.WIDE.U32 R10, R9, R26, RZ ;  /* 0x0000001a090a7225 */ /* 0x000fc800078e00ff */
[----:B------:R-:W-:Y:S01]  /*0c90*/  IMAD.X R15, RZ, RZ, RZ, P0 ;  /* 0x000000ffff0f7224 */ /* 0x000fe200000e06ff */
[----:B------:R-:W-:Y:S01]  /*0ca0*/  IADD3 RZ, P0, R11, R12, RZ ;  /* 0x0000000c0bff7210 */ /* 0x000fe20007f1e0ff */
[----:B------:R-:W-:-:S04]  /*0cb0*/  IMAD.MOV.U32 R14, RZ, RZ, R13 ;  /* 0x000000ffff0e7224 */ /* 0x000fc800078e000d */
[----:B------:R-:W-:-:S08]  /*0cc0*/  IMAD.WIDE.U32.X R10, R21, R27, R14, P0 ;  /* 0x0000001b150a7225 */ /* 0x000fd000000e040e */
.L_x_10:
[----:B------:R-:W0:Y:S01]  /*0cd0*/  LDC.64 R30, c[0x0][0x640] ;  /* 0x00019000ff1e7b82 */ /* 0x000e220000000a00 */
[-CC-:B------:R-:W-:Y:S01]  /*0ce0*/  SHF.R.U64 R47, R10, R2.reuse, R11.reuse ;  /* 0x000000020a2f7219 */ /* 0x180fe2000000120b */
[----:B------:R-:W-:Y:S01]  /*0cf0*/  IMAD.MOV.U32 R25, RZ, RZ, 0x1 ;  /* 0x00000001ff197424 */ /* 0x000fe200078e00ff */
[----:B------:R-:W-:Y:S02]  /*0d00*/  SHF.R.U32.HI R2, RZ, R2, R11 ;  /* 0x00000002ff027219 */ /* 0x000fe4000001160b */
[----:B------:R-:W-:-:S03]  /*0d10*/  IADD3 R5, P0, RZ, -R47, RZ ;  /* 0x8000002fff057210 */ /* 0x000fc60007f1e0ff */
[----:B------:R-:W1:Y:S02]  /*0d20*/  LDC R12, c[0x0][0x618] ;  /* 0x00018600ff0c7b82 */ /* 0x000e640000000800 */
[----:B------:R-:W-:Y:S02]  /*0d30*/  IMAD.X R9, RZ, RZ, ~R2, P0 ;  /* 0x000000ffff097224 */ /* 0x000fe400000e0e02 */
[----:B------:R-:W-:-:S04]  /*0d40*/  IMAD.WIDE.U32 R10, R5, R28, R18 ;  /* 0x0000001c050a7225 */ /* 0x000fc800078e0012 */
[----:B------:R-:W2:Y:S01]  /*0d50*/  LDC R20, c[0x0][0x608] ;  /* 0x00018200ff147b82 */ /* 0x000ea20000000800 */
[----:B------:R-:W-:Y:S02]  /*0d60*/  IMAD R2, R9, R28, RZ ;  /* 0x0000001c09027224 */ /* 0x000fe400078e02ff */
[----:B------:R-:W-:Y:S02]  /*0d70*/  IMAD.MOV.U32 R9, RZ, RZ, -0x1 ;  /* 0xffffffffff097424 */ /* 0x000fe400078e00ff */
[----:B------:R-:W-:Y:S02]  /*0d80*/  IMAD R5, R5, R29, R2 ;  /* 0x0000001d05057224 */ /* 0x000fe400078e0202 */
[----:B------:R-:W-:Y:S01]  /*0d90*/  IMAD R29, R7, R24, R4 ;  /* 0x00000018071d7224 */ /* 0x000fe200078e0204 */
[----:B------:R-:W3:Y:S01]  /*0da0*/  LDC R26, c[0x0][0x658] ;  /* 0x00019600ff1a7b82 */ /* 0x000ee20000000800 */
[----:B------:R-:W-:Y:S01]  /*0db0*/  IMAD.IADD R5, R11, 0x1, R5 ;  /* 0x000000010b057824 */ /* 0x000fe200078e0205 */
[----:B0-----:R-:W-:-:S04]  /*0dc0*/  ISETP.NE.U32.AND P0, PT, R30, RZ, PT ;  /* 0x000000ff1e00720c */ /* 0x001fc80003f05070 */
[----:B------:R-:W-:Y:S02]  /*0dd0*/  ISETP.NE.AND.EX P0, PT, R31, RZ, PT, P0 ;  /* 0x000000ff1f00720c */ /* 0x000fe40003f05300 */
[----:B------:R-:W0:Y:S01]  /*0de0*/  LDC R43, c[0x0][0x600] ;  /* 0x00018000ff2b7b82 */ /* 0x000e220000000800 */
[-CC-:B-1----:R-:W-:Y:S02]  /*0df0*/  SHF.R.U64 R14, R10, R12.reuse, R5.reuse ;  /* 0x0000000c0a0e7219 */ /* 0x182fe40000001205 */
[----:B------:R-:W-:-:S05]  /*0e00*/  SHF.R.U32.HI R5, RZ, R12, R5 ;  /* 0x0000000cff057219 */ /* 0x000fca0000011605 */
[----:B------:R-:W1:Y:S01]  /*0e10*/  LDC R21, c[0x0][0x648] ;  /* 0x00019200ff157b82 */ /* 0x000e620000000800 */
[-CC-:B--2---:R-:W-:Y:S02]  /*0e20*/  SHF.R.U64 R32, R14, R20.reuse, R5.reuse ;  /* 0x000000140e207219 */ /* 0x184fe40000001205 */
[----:B------:R-:W-:-:S05]  /*0e30*/  SHF.R.U32.HI R5, RZ, R20, R5 ;  /* 0x00000014ff057219 */ /* 0x000fca0000011605 */
[----:B------:R-:W2:Y:S01]  /*0e40*/  LDC R28, c[0x0][0x638] ;  /* 0x00018e00ff1c7b82 */ /* 0x000ea20000000800 */
[-CC-:B---3--:R-:W-:Y:S02]  /*0e50*/  SHF.R.U64 R20, R32, R26.reuse, R5.reuse ;  /* 0x0000001a20147219 */ /* 0x188fe40000001205 */
[-C--:B------:R-:W-:Y:S02]  /*0e60*/  SHF.L.U32 R2, R9, R26.reuse, RZ ;  /* 0x0000001a09027219 */ /* 0x080fe400000006ff */
[----:B------:R-:W-:Y:S01]  /*0e70*/  SHF.R.U32.HI R5, RZ, R26, R5 ;  /* 0x0000001aff057219 */ /* 0x000fe20000011605 */
[----:B------:R-:W-:Y:S01]  /*0e80*/  IMAD.MOV.U32 R4, RZ, RZ, R20 ;  /* 0x000000ffff047224 */ /* 0x000fe200078e0014 */
[----:B------:R-:W-:Y:S01]  /*0e90*/  LOP3.LUT R7, RZ, R2, RZ, 0x33, !PT ;  /* 0x00000002ff077212 */ /* 0x000fe200078e33ff */
[----:B------:R-:W3:Y:S01]  /*0ea0*/  LDC R27, c[0x0][0x610] ;  /* 0x00018400ff1b7b82 */ /* 0x000ee20000000800 */
[----:B------:R-:W-:Y:S05]  /*0eb0*/  @!P0 BRA `(.L_x_11) ;  /* 0x0000000000288947 */ /* 0x000fea0003800000 */
[----:B------:R-:W4:Y:S02]  /*0ec0*/  LDC R9, c[0x0][0x64c] ;  /* 0x00019300ff097b82 */ /* 0x000f240000000800 */
[----:B----4-:R-:W-:-:S05]  /*0ed0*/  IADD3 R9, P0, R20, R9, RZ ;  /* 0x0000000914097210 */ /* 0x010fca0007f1e0ff */
        /* <DEDUP_REMOVED lines=8> */
.L_x_11:
[----:B-1----:R-:W-:Y:S01]  /*0f60*/  SHF.R.U64 R4, R4, R21, R5 ;  /* 0x0000001504047219 */ /* 0x002fe20000001205 */
[----:B0-----:R-:W-:Y:S01]  /*0f70*/  VIADD R5, R43, 0xffffffff ;  /* 0xffffffff2b057836 */ /* 0x001fe20000000000 */
[----:B------:R-:W-:Y:S02]  /*0f80*/  SHF.L.U32 R2, R25, R26, RZ ;  /* 0x0000001a19027219 */ /* 0x000fe400000006ff */
[----:B------:R-:W-:Y:S01]  /*0f90*/  LOP3.LUT R7, R32, R7, RZ, 0xc0, !PT ;  /* 0x0000000720077212 */ /* 0x000fe200078ec0ff */
[----:B------:R-:W-:Y:S01]  /*0fa0*/  IMAD.MOV R9, RZ, RZ, -R4 ;  /* 0x000000ffff097224 */ /* 0x000fe200078e0a04 */
[----:B------:R-:W-:Y:S02]  /*0fb0*/  SEL R6, R6, R29, !P1 ;  /* 0x0000001d06067207 */ /* 0x000fe40004800000 */
[----:B------:R-:W-:Y:S01]  /*0fc0*/  LOP3.LUT R5, R14, R5, RZ, 0xc0, !PT ;  /* 0x000000050e057212 */ /* 0x000fe200078ec0ff */
[----:B------:R-:W-:Y:S02]  /*0fd0*/  IMAD R7, R2, R4, R7 ;  /* 0x0000000402077224 */ /* 0x000fe400078e0207 */
[----:B--2---:R-:W-:-:S02]  /*0fe0*/  IMAD R2, R9, R28, R20 ;  /* 0x0000001c09027224 */ /* 0x004fc400078e0214 */
[----:B---3--:R-:W-:Y:S02]  /*0ff0*/  IMAD R6, R7, R27, R6 ;  /* 0x0000001b07067224 */ /* 0x008fe400078e0206 */
[----:B------:R-:W-:Y:S02]  /*1000*/  IMAD R43, R2, R43, R5 ;  /* 0x0000002b022b7224 */ /* 0x000fe400078e0205 */
[----:B------:R-:W-:-:S03]  /*1010*/  IMAD.MOV.U32 R4, RZ, RZ, 0x1 ;  /* 0x00000001ff047424 */ /* 0x000fc600078e00ff */
[----:B------:R-:W-:Y:S02]  /*1020*/  SEL R45, R43, R6, !P1 ;  /* 0x000000062b2d7207 */ /* 0x000fe40004800000 */
[----:B------:R-:W-:Y:S02]  /*1030*/  PRMT R2, R4, 0x7610, R2 ;  /* 0x0000761004027816 */ /* 0x000fe40000000002 */
[----:B------:R-:W-:-:S07]  /*1040*/  SEL R43, R6, R43, !P1 ;  /* 0x0000002b062b7207 */ /* 0x000fce0004800000 */
.L_x_9:
[----:B------:R-:W-:-:S08]  /*1050*/  NOP ;  /* 0x0000000000007918 */ /* 0x000fd00000000000 */
[----:B------:R-:W0:Y:S02]  /*1060*/  USETMAXREG.TRY_ALLOC.CTAPOOL UP0, 0xe8 ;  /* 0x000000e8000079c8 */ /* 0x000e240008000600 */
[----:B0-----:R-:W-:-:S13]  /*1070*/  PLOP3.LUT P0, PT, PT, PT, UP0, 0x80, 0x0 ;  /* 0x000000000000781c */ /* 0x001fda0003f0f008 */
[----:B------:R-:W-:Y:S05]  /*1080*/  @!P0 BRA `(.L_x_9) ;  /* 0xfffffffc00f08947 */ /* 0x000fea000383ffff */
[----:B------:R-:W-:Y:S01]  /*1090*/  ULDC.64 UR4, c[0x0][0x598] ;  /* 0x0001660000047ab9 */ /* 0x000fe20000000a00 */
[----:B------:R-:W-:Y:S01]  /*10a0*/  ULDC.64 UR38, c[0x0][0x208] ;  /* 0x0000820000267ab9 */ /* 0x000fe20000000a00 */
[----:B------:R-:W-:-:S04]  /*10b0*/  ISETP.NE.U32.AND P0, PT, RZ, UR4, PT ;  /* 0x00000004ff007c0c */ /* 0x000fc8000bf05070 */
[----:B------:R-:W-:-:S13]  /*10c0*/  ISETP.NE.AND.EX P0, PT, RZ, UR5, PT, P0 ;  /* 0x00000005ff007c0c */ /* 0x000fda000bf05300 */
[----:B------:R-:W-:Y:S05]  /*10d0*/  @!P0 BRA `(.L_x_12) ;  /* 0x00000000001c8947 */ /* 0x000fea0003800000 */
[----:B------:R-:W0:Y:S02]  /*10e0*/  LDC.64 R4, c[0x0][0x598] ;  /* 0x00016600ff047b82 */ /* 0x000e240000000a00 */
[----:B0-----:R-:W2:Y:S02]  /*10f0*/  LDG.E.64 R4, desc[UR38][R4.64] ;  /* 0x0000002604047981 */ /* 0x001ea4000c1e1b00 */
[----:B--2---:R-:W-:-:S04]  /*1100*/  ISETP.NE.U32.AND P0, PT, R4, RZ, PT ;  /* 0x000000ff0400720c */ /* 0x004fc80003f05070 */
[----:B------:R-:W-:-:S13]  /*1110*/  ISETP.NE.AND.EX P0, PT, R5, RZ, PT, P0 ;  /* 0x000000ff0500720c */ /* 0x000fda0003f05300 */
[----:B------:R-:W-:Y:S05]  /*1120*/  @!P0 BRA `(.L_x_12) ;  /* 0x0000000000088947 */ /* 0x000fea0003800000 */
[----:B------:R0:W5:Y:S01]  /*1130*/  LD.E R34, desc[UR38][R4.64] ;  /* 0x0000002604227980 */ /* 0x000162000c101900 */
[----:B------:R-:W-:Y:S05]  /*1140*/  BRA `(.L_x_13) ;  /* 0x0000000000247947 */ /* 0x000fea0003800000 */
.L_x_12:
[----:B------:R-:W-:Y:S02]  /*1150*/  ULDC.64 UR4, c[0x0][0x588] ;  /* 0x0001620000047ab9 */ /* 0x000fe40000000a00 */
[----:B------:R-:W-:-:S04]  /*1160*/  ISETP.NE.U32.AND P0, PT, RZ, UR4, PT ;  /* 0x00000004ff007c0c */ /* 0x000fc8000bf05070 */
[----:B------:R-:W-:-:S13]  /*1170*/  ISETP.NE.AND.EX P0, PT, RZ, UR5, PT, P0 ;  /* 0x00000005ff007c0c */ /* 0x000fda000bf05300 */
[----:B------:R-:W-:Y:S05]  /*1180*/  @!P0 BRA `(.L_x_14) ;  /* 0x00000000000c8947 */ /* 0x000fea0003800000 */
[----:B------:R-:W0:Y:S02]  /*1190*/  LDC.64 R34, c[0x0][0x588] ;  /* 0x00016200ff227b82 */ /* 0x000e240000000a00 */
[----:B0-----:R1:W5:Y:S01]  /*11a0*/  LDG.E R34, desc[UR38][R34.64] ;  /* 0x0000002622227981 */ /* 0x001362000c1e1900 */
[----:B------:R-:W-:Y:S05]  /*11b0*/  BRA `(.L_x_13) ;  /* 0x0000000000087947 */ /* 0x000fea0003800000 */
.L_x_14:
[----:B------:R-:W-:Y:S02]  /*11c0*/  ULDC UR4, c[0x0][0x580] ;  /* 0x0001600000047ab9 */ /* 0x000fe40000000800 */
[----:B------:R-:W-:-:S07]  /*11d0*/  IMAD.U32 R34, RZ, RZ, UR4 ;  /* 0x00000004ff227e24 */ /* 0x000fce000f8e00ff */
.L_x_13:
[----:B------:R-:W-:Y:S02]  /*11e0*/  ULDC.64 UR4, c[0x0][0x5a0] ;  /* 0x0001680000047ab9 */ /* 0x000fe40000000a00 */
[----:B------:R-:W-:-:S04]  /*11f0*/  ISETP.NE.U32.AND P0, PT, RZ, UR4, PT ;  /* 0x00000004ff007c0c */ /* 0x000fc8000bf05070 */
[----:B------:R-:W-:-:S13]  /*1200*/  ISETP.NE.AND.EX P0, PT, RZ, UR5, PT, P0 ;  /* 0x00000005ff007c0c */ /* 0x000fda000bf05300 */
[----:B------:R-:W-:Y:S05]  /*1210*/  @!P0 BRA `(.L_x_15) ;  /* 0x00000000001c8947 */ /* 0x000fea0003800000 */
[----:B0-----:R-:W0:Y:S02]  /*1220*/  LDC.64 R4, c[0x0][0x5a0] ;  /* 0x00016800ff047b82 */ /* 0x001e240000000a00 */
[----:B0-----:R-:W2:Y:S02]  /*1230*/  LDG.E.64 R4, desc[UR38][R4.64] ;  /* 0x0000002604047981 */ /* 0x001ea4000c1e1b00 */
[----:B--2---:R-:W-:-:S04]  /*1240*/  ISETP.NE.U32.AND P0, PT, R4, RZ, PT ;  /* 0x000000ff0400720c */ /* 0x004fc80003f05070 */
[----:B------:R-:W-:-:S13]  /*1250*/  ISETP.NE.AND.EX P0, PT, R5, RZ, PT, P0 ;  /* 0x000000ff0500720c */ /* 0x000fda0003f05300 */
[----:B------:R-:W-:Y:S05]  /*1260*/  @!P0 BRA `(.L_x_15) ;  /* 0x0000000000088947 */ /* 0x000fea0003800000 */
[----:B-1----:R0:W5:Y:S01]  /*1270*/  LD.E R35, desc[UR38][R4.64] ;  /* 0x0000002604237980 */ /* 0x002162000c101900 */
[----:B------:R-:W-:Y:S05]  /*1280*/  BRA `(.L_x_16) ;  /* 0x0000000000247947 */ /* 0x000fea0003800000 */
.L_x_15:
[----:B------:R-:W-:Y:S02]  /*1290*/  ULDC.64 UR4, c[0x0][0x590] ;  /* 0x0001640000047ab9 */ /* 0x000fe40000000a00 */
[----:B------:R-:W-:-:S04]  /*12a0*/  ISETP.NE.U32.AND P0, PT, RZ, UR4, PT ;  /* 0x00000004ff007c0c */ /* 0x000fc8000bf05070 */
[----:B------:R-:W-:-:S13]  /*12b0*/  ISETP.NE.AND.EX P0, PT, RZ, UR5, PT, P0 ;  /* 0x00000005ff007c0c */ /* 0x000fda000bf05300 */
[----:B------:R-:W-:Y:S05]  /*12c0*/  @!P0 BRA `(.L_x_17) ;  /* 0x00000000000c8947 */ /* 0x000fea0003800000 */
[----:B0-----:R-:W1:Y:S02]  /*12d0*/  LDC.64 R4, c[0x0][0x590] ;  /* 0x00016400ff047b82 */ /* 0x001e640000000a00 */
[----:B-1----:R1:W5:Y:S01]  /*12e0*/  LDG.E R35, desc[UR38][R4.64] ;  /* 0x0000002604237981 */ /* 0x002362000c1e1900 */
[----:B------:R-:W-:Y:S05]  /*12f0*/  BRA `(.L_x_16) ;  /* 0x0000000000087947 */ /* 0x000fea0003800000 */
.L_x_17:
[----:B------:R-:W-:Y:S02]  /*1300*/  ULDC UR4, c[0x0][0x584] ;  /* 0x0001610000047ab9 */ /* 0x000fe40000000800 */
[----:B-1----:R-:W-:-:S07]  /*1310*/  IMAD.U32 R35, RZ, RZ, UR4 ;  /* 0x00000004ff237e24 */ /* 0x002fce000f8e00ff */
.L_x_16:
[----:B------:R-:W-:-:S13]  /*1320*/  LOP3.LUT P0, RZ, R2, 0xff, RZ, 0xc0, !PT ;  /* 0x000000ff02ff7812 */ /* 0x000fda000780c0ff */
[----:B------:R-:W-:Y:S05]  /*1330*/  @!P0 EXIT ;  /* 0x000000000000894d */ /* 0x000fea0003800000 */
[----:B01----:R-:W0:Y:S01]  /*1340*/  LDC R4, c[0x0][0x658] ;  /* 0x00019600ff047b82 */ /* 0x003e220000000800 */
[----:B------:R-:W-:Y:S01]  /*1350*/  ULDC.64 UR6, c[0x0][0x288] ;  /* 0x0000a20000067ab9 */ /* 0x000fe20000000a00 */
[----:B------:R-:W-:Y:S01]  /*1360*/  LOP3.LUT R8, R8, 0x1, RZ, 0xc0, !PT ;  /* 0x0000000108087812 */ /* 0x000fe200078ec0ff */
[----:B------:R-:W-:Y:S01]  /*1370*/  UIADD3 UR4, UR7, 0x3f, URZ ;  /* 0x0000003f07047890 */ /* 0x000fe2000fffe03f */
[----:B------:R-:W-:Y:S01]  /*1380*/  SHF.R.U32.HI R2, RZ, 0x2, R3 ;  /* 0x00000002ff027819 */ /* 0x000fe20000011603 */
[----:B------:R-:W-:Y:S01]  /*1390*/  IMAD.U32 R7, RZ, RZ, UR6 ;  /* 0x00000006ff077e24 */ /* 0x000fe2000f8e00ff */
[----:B------:R-:W-:Y:S01]  /*13a0*/  SHF.R.U32.HI R0, RZ, 0x1, R0 ;  /* 0x00000001ff007819 */ /* 0x000fe20000011600 */
[----:B------:R-:W-:Y:S01]  /*13b0*/  USHF.R.S32.HI UR5, URZ, 0x1f, UR4 ;  /* 0x0000001f3f057899 */ /* 0x000fe20008011404 */
[----:B------:R-:W-:Y:S01]  /*13c0*/  LOP3.LUT R36, R3, 0x3, RZ, 0xc0, !PT ;  /* 0x0000000303247812 */ /* 0x000fe200078ec0ff */
[----:B------:R-:W-:Y:S01]  /*13d0*/  IMAD.SHL.U32 R5, R8, 0x40, RZ ;  /* 0x0000004008057824 */ /* 0x000fe200078e00ff */
[----:B------:R-:W-:Y:S01]  /*13e0*/  LOP3.LUT R2, R2, 0x7, RZ, 0xc0, !PT ;  /* 0x0000000702027812 */ /* 0x000fe200078ec0ff */
[----:B------:R-:W-:Y:S01]  /*13f0*/  ULEA.HI UR5, UR5, UR4, URZ, 0x6 ;  /* 0x0000000405057291 */ /* 0x000fe2000f8f303f */
[----:B------:R-:W-:Y:S01]  /*1400*/  LOP3.LUT R33, R0, 0x30, RZ, 0xc0, !PT ;  /* 0x0000003000217812 */ /* 0x000fe200078ec0ff */
[----:B------:R-:W-:Y:S01]  /*1410*/  IMAD R36, R36, -0x2, R7 ;  /* 0xfffffffe24247824 */ /* 0x000fe200078e0207 */
[--C-:B------:R-:W-:Y:S01]  /*1420*/  LOP3.LUT R32, R5, 0x40, R2.reuse, 0xe2, !PT ;  /* 0x0000004005207812 */ /* 0x100fe200078ee202 */
[----:B------:R-:W-:Y:S01]  /*1430*/  USHF.R.S32.HI UR43, URZ, 0x6, UR5 ;  /* 0x000000063f2b7899 */ /* 0x000fe20008011405 */
[-C--:B------:R-:W-:Y:S01]  /*1440*/  IADD3 R5, RZ, -R33.reuse, -R2 ;  /* 0x80000021ff057210 */ /* 0x080fe20007ffe802 */
[----:B------:R-:W-:Y:S01]  /*1450*/  IMAD.MOV.U32 R7, RZ, RZ, -0x1 ;  /* 0xffffffffff077424 */ /* 0x000fe200078e00ff */
[----:B------:R-:W-:Y:S01]  /*1460*/  LOP3.LUT R39, R3, 0x80, RZ, 0xc0, !PT ;  /* 0x0000008003277812 */ /* 0x000fe200078ec0ff */
[----:B------:R-:W-:Y:S01]  /*1470*/  UISETP.LT.AND UP0, UPT, UR43, 0x1, UPT ;  /* 0x000000012b00788c */ /* 0x000fe2000bf01270 */
[----:B------:R-:W-:Y:S01]  /*1480*/  LOP3.LUT R32, R32, R33, RZ, 0xfc, !PT ;  /* 0x0000002120207212 */ /* 0x000fe200078efcff */
[----:B------:R-:W-:Y:S01]  /*1490*/  IMAD R5, R8, -0x40, R5 ;  /* 0xffffffc008057824 */ /* 0x000fe200078e0205 */
[----:B------:R-:W-:Y:S01]  /*14a0*/  ULDC UR4, c[0x0][0x284] ;  /* 0x0000a10000047ab9 */ /* 0x000fe20000000800 */
[----:B------:R-:W-:Y:S01]  /*14b0*/  USEL UR44, UR43, 0x1, UP0 ;  /* 0x000000012b2c7887 */ /* 0x000fe20008000000 */
[----:B0-----:R-:W-:Y:S01]  /*14c0*/  SHF.L.U32 R4, R7, R4, RZ ;  /* 0x0000000407047219 */ /* 0x001fe200000006ff */
[----:B------:R-:W-:Y:S01]  /*14d0*/  IMAD.SHL.U32 R37, R3, 0x2, RZ ;  /* 0x0000000203257824 */ /* 0x000fe200078e00ff */
[----:B------:R-:W-:Y:S01]  /*14e0*/  LOP3.LUT R54, R16, 0x1, RZ, 0xfc, !PT ;  /* 0x0000000110367812 */ /* 0x000fe200078efcff */
[----:B------:R-:W-:Y:S01]  /*14f0*/  VIADD R40, R5, UR4 ;  /* 0x0000000405287c36 */ /* 0x000fe20008000000 */
[----:B------:R-:W-:Y:S01]  /*1500*/  SHF.R.U32.HI R39, RZ, 0x7, R39 ;  /* 0x00000007ff277819 */ /* 0x000fe20000011627 */
[----:B------:R-:W-:Y:S01]  /*1510*/  IMAD.MOV.U32 R33, RZ, RZ, RZ ;  /* 0x000000ffff217224 */ /* 0x000fe200078e00ff */
[----:B------:R-:W-:Y:S01]  /*1520*/  LOP3.LUT R38, RZ, R4, RZ, 0x33, !PT ;  /* 0x00000004ff267212 */ /* 0x000fe200078e33ff */
[----:B------:R-:W-:Y:S01]  /*1530*/  UIADD3 UR44, UR43, -UR44, URZ ;  /* 0x8000002c2b2c7290 */ /* 0x000fe2000fffe03f */
[----:B------:R-:W-:Y:S01]  /*1540*/  UMOV UR40, URZ ;  /* 0x0000003f00287c82 */ /* 0x000fe20008000000 */
[----:B------:R-:W-:-:S10]  /*1550*/  UMOV UR41, URZ ;  /* 0x0000003f00297c82 */ /* 0x000fd40008000000 */
.L_x_55:
[----:B------:R-:W0:Y:S01]  /*1560*/  SHFL.IDX PT, R0, R39, RZ, 0x1f ;  /* 0x00001fff27007589 */ /* 0x000e2200000e0000 */
[----:B------:R-:W1:Y:S01]  /*1570*/  S2UR UR7, SR_CgaCtaId ;  /* 0x00000000000779c3 */ /* 0x000e620000008800 */
[----:B------:R-:W-:Y:S01]  /*1580*/  UMOV UR6, 0x400 ;  /* 0x0000040000067882 */ /* 0x000fe20000000000 */
[----:B0-----:R-:W-:Y:S01]  /*1590*/  R2UR UR4, R0 ;  /* 0x00000000000472ca */ /* 0x001fe200000e0000 */
[----:B-1----:R-:W-:-:S12]  /*15a0*/  ULEA UR46, UR7, UR6, 0x18 ;  /* 0x00000006072e7291 */ /* 0x002fd8000f8ec03f */
[----:B------:R-:W-:-:S04]  /*15b0*/  ULEA.HI UR5, UR4, UR4, URZ, 0x1 ;  /* 0x0000000404057291 */ /* 0x000fc8000f8f083f */
[----:B------:R-:W-:-:S04]  /*15c0*/  ULOP3.LUT UR5, UR5, 0xffffe, URZ, 0xc0, !UPT ;  /* 0x000ffffe05057892 */ /* 0x000fc8000f8ec03f */
[----:B------:R-:W-:-:S03]  /*15d0*/  UIADD3 UR5, UR4, -UR5, URZ ;  /* 0x8000000504057290 */ /* 0x000fc6000fffe03f */
[----:B------:R-:W-:Y:S01]  /*15e0*/  ULDC UR4, c[0x0][0x28c] ;  /* 0x0000a30000047ab9 */ /* 0x000fe20000000800 */
[----:B------:R-:W-:Y:S01]  /*15f0*/  ULEA UR5, UR5, UR46, 0xc ;  /* 0x0000002e05057291 */ /* 0x000fe2000f8e603f */
[----:B------:R-:W-:-:S03]  /*1600*/  ISETP.LT.AND P0, PT, RZ, UR4, PT ;  /* 0x00000004ff007c0c */ /* 0x000fc6000bf01270 */
[----:B------:R-:W-:-:S04]  /*1610*/  UIADD3 UR5, UR5, 0x180, URZ ;  /* 0x0000018005057890 */ /* 0x000fc8000fffe03f */
[----:B------:R-:W-:-:S04]  /*1620*/  USHF.R.U32.HI UR5, URZ, 0x4, UR5 ;  /* 0x000000043f057899 */ /* 0x000fc80008011605 */
[----:B------:R-:W-:-:S04]  /*1630*/  ULOP3.LUT UR5, UR5, 0x3fff, URZ, 0xc0, !UPT ;  /* 0x00003fff05057892 */ /* 0x000fc8000f8ec03f */
[----:B------:R-:W-:Y:S01]  /*1640*/  ULOP3.LUT UR45, UR5, 0x10000, URZ, 0xfc, !UPT ;  /* 0x00010000052d7892 */ /* 0x000fe2000f8efc3f */
[----:B------:R-:W-:Y:S11]  /*1650*/  @P0 BRA `(.L_x_18) ;  /* 0x0000000000400947 */ /* 0x000ff60003800000 */
[----:B------:R-:W-:Y:S01]  /*1660*/  MOV R0, 0x0 ;  /* 0x0000000000007802 */ /* 0x000fe20000000f00 */
[----:B------:R-:W-:Y:S01]  /*1670*/  ULDC.64 UR4, c[0x4][0x68] ;  /* 0x01001a0000047ab9 */ /* 0x000fe20000000a00 */
[----:B------:R-:W-:Y:S01]  /*1680*/  ULDC.64 UR6, c[0x4][0x8] ;  /* 0x0100020000067ab9 */ /* 0x000fe20000000a00 */
[----:B------:R-:W-:Y:S01]  /*1690*/  IMAD.U32 R4, RZ, RZ, UR4 ;  /* 0x00000004ff047e24 */ /* 0x000fe2000f8e00ff */
[----:B------:R0:W1:Y:S01]  /*16a0*/  LDC.64 R2, c[0x4][R0] ;  /* 0x0100000000027b82 */ /* 0x0000620000000a00 */
[----:B------:R-:W-:Y:S01]  /*16b0*/  IMAD.U32 R5, RZ, RZ, UR5 ;  /* 0x00000005ff057e24 */ /* 0x000fe2000f8e00ff */
[----:B------:R-:W-:Y:S01]  /*16c0*/  ULDC.64 UR4, c[0x4][0x70] ;  /* 0x01001c0000047ab9 */ /* 0x000fe20000000a00 */
[----:B------:R-:W-:Y:S02]  /*16d0*/  IMAD.U32 R10, RZ, RZ, UR6 ;  /* 0x00000006ff0a7e24 */ /* 0x000fe4000f8e00ff */
[----:B------:R-:W-:Y:S02]  /*16e0*/  IMAD.U32 R6, RZ, RZ, UR4 ;  /* 0x00000004ff067e24 */ /* 0x000fe4000f8e00ff */
[----:B------:R-:W-:-:S02]  /*16f0*/  IMAD.U32 R7, RZ, RZ, UR5 ;  /* 0x00000005ff077e24 */ /* 0x000fc4000f8e00ff */
[----:B------:R-:W-:Y:S02]  /*1700*/  IMAD.U32 R11, RZ, RZ, UR7 ;  /* 0x00000007ff0b7e24 */ /* 0x000fe4000f8e00ff */
[----:B------:R-:W-:Y:S02]  /*1710*/  IMAD.MOV.U32 R8, RZ, RZ, 0x1e1 ;  /* 0x000001e1ff087424 */ /* 0x000fe400078e00ff */
[----:B------:R-:W-:Y:S02]  /*1720*/  IMAD.MOV.U32 R12, RZ, RZ, 0x1 ;  /* 0x00000001ff0c7424 */ /* 0x000fe400078e00ff */
[----:B0-----:R-:W-:-:S07]  /*1730*/  IMAD.MOV.U32 R13, RZ, RZ, RZ ;  /* 0x000000ffff0d7224 */ /* 0x001fce00078e00ff */
[----:B------:R-:W-:-:S07]  /*1740*/  LEPC R20, `(.L_x_18) ;  /* 0x000000001014794e */ /* 0x000fce0000000000 */
[----:B-1---5:R-:W-:Y:S05]  /*1750*/  CALL.ABS.NOINC R2 ;  /* 0x0000000002007343 */ /* 0x022fea0003c00000 */
.L_x_18:
[----:B------:R-:W-:-:S13]  /*1760*/  ISETP.NE.AND P0, PT, R54, 0x3, PT ;  /* 0x000000033600780c */ /* 0x000fda0003f05270 */
[----:B------:R-:W-:Y:S05]  /*1770*/  @!P0 BRA `(.L_x_19) ;  /* 0x0000000000048947 */ /* 0x000fea0003800000 */
[----:B------:R-:W-:Y:S01]  /*1780*/  BPT.TRAP 0x1 ;  /* 0x000000040000795c */ /* 0x000fe20000300000 */
.L_x_19:
[----:B------:R-:W-:Y:S02]  /*1790*/  IMAD.U32 R3, RZ, RZ, UR41 ;  /* 0x00000029ff037e24 */ /* 0x000fe4000f8e00ff */
[----:B------:R-:W-:-:S03]  /*17a0*/  IMAD.U32 R0, RZ, RZ, UR40 ;  /* 0x00000028ff007e24 */ /* 0x000fc6000f8e00ff */
[----:B------:R-:W-:Y:S02]  /*17b0*/  LEA R3, R3, UR46, 0x3 ;  /* 0x0000002e03037c11 */ /* 0x000fe4000f8e18ff */
[----:B------:R-:W-:-:S04]  /*17c0*/  SHF.L.U32 R0, R0, 0x1f, RZ ;  /* 0x0000001f00007819 */ /* 0x000fc800000006ff */
[----:B------:R0:W1:Y:S01]  /*17d0*/  SYNCS.PHASECHK.TRANS64.TRYWAIT P1, [R3+URZ], R0 ;  /* 0x00000000030075a7 */ /* 0x000062000802017f */
[----:B------:R-:W-:Y:S05]  /*17e0*/  @!P0 BRA `(.L_x_20) ;  /* 0x0000000000048947 */ /* 0x000fea0003800000 */
[----:B------:R-:W-:Y:S01]  /*17f0*/  BPT.TRAP 0x1 ;  /* 0x000000040000795c */ /* 0x000fe20000300000 */
.L_x_20:
[----:B------:R-:W-:-:S05]  /*1800*/  IMAD.U32 R2, RZ, RZ, UR44 ;  /* 0x0000002cff027e24 */ /* 0x000fca000f8e00ff */
[----:B------:R-:W-:Y:S01]  /*1810*/  ISETP.GE.AND P2, PT, R2, 0x1, PT ;  /* 0x000000010200780c */ /* 0x000fe20003f46270 */
[----:B-1----:R-:W-:-:S12]  /*1820*/  @P1 BRA `(.L_x_21) ;  /* 0x0000000000081947 */ /* 0x002fd80003800000 */
[----:B------:R-:W1:Y:S02]  /*1830*/  SYNCS.PHASECHK.TRANS64.TRYWAIT P1, [R3+URZ], R0 ;  /* 0x00000000030075a7 */ /* 0x000e64000802017f */
[----:B-1----:R-:W-:Y:S05]  /*1840*/  @!P1 BRA `(.L_x_22) ;  /* 0x0000003400549947 */ /* 0x002fea0003800000 */
.L_x_21:
[----:B------:R-:W-:Y:S05]  /*1850*/  WARPSYNC.ALL ;  /* 0x0000000000007948 */ /* 0x000fea0003800000 */
[----:B------:R-:W-:Y:S01]  /*1860*/  UIADD3 UR4, UR46, 0x34180, URZ ;  /* 0x000341802e047890 */ /* 0x000fe2000fffe03f */
[----:B------:R-:W-:Y:S01]  /*1870*/  WARPGROUP.ARRIVE ;  /* 0x00000000000079c5 */ /* 0x000fe20000000000 */
[----:B------:R-:W-:Y:S02]  /*1880*/  ULEA UR6, UR41, UR45, 0xa ;  /* 0x0000002d29067291 */ /* 0x000fe4000f8e503f */
[----:B------:R-:W-:Y:S01]  /*1890*/  USHF.R.U32.HI UR4, URZ, 0x4, UR4 ;  /* 0x000000043f047899 */ /* 0x000fe20008011604 */
[----:B------:R-:W-:Y:S01]  /*18a0*/  UMOV UR9, 0x80000020 ;  /* 0x8000002000097882 */ /* 0x000fe20000000000 */
[----:B------:R-:W-:-:S02]  /*18b0*/  UMOV UR11, 0x80000000 ;  /* 0x80000000000b7882 */ /* 0x000fc40000000000 */
[----:B------:R-:W-:Y:S01]  /*18c0*/  ULOP3.LUT UR4, UR4, 0x3fff, URZ, 0xc0, !UPT ;  /* 0x00003fff04047892 */ /* 0x000fe2000f8ec03f */
[----:B------:R-:W-:Y:S01]  /*18d0*/  UMOV UR8, UR6 ;  /* 0x0000000600087c82 */ /* 0x000fe20008000000 */
[----:B------:R-:W-:Y:S02]  /*18e0*/  UIADD3 UR7, UR6, 0x200, URZ ;  /* 0x0000020006077890 */ /* 0x000fe4000fffe03f */
[----:B------:R-:W-:-:S04]  /*18f0*/  ULOP3.LUT UR4, UR4, 0x10000, URZ, 0xfc, !UPT ;  /* 0x0001000004047892 */ /* 0x000fc8000f8efc3f */
[----:B------:R-:W-:-:S07]  /*1900*/  ULEA UR5, UR41, UR4, 0x5 ;  /* 0x0000000429057291 */ /* 0x000fce000f8e283f */
[----:B------:R-:W-:Y:S02]  /*1910*/  UMOV UR10, UR5 ;  /* 0x00000005000a7c82 */ /* 0x000fe40008000000 */
[----:B------:R-:W-:Y:S01]  /*1920*/  IGMMA.64x8x32.S8.S8 R28, gdesc[UR8], RZ, !UPT, gsb0 ;  /* 0x00000000081c79f1 */ /* 0x000fe2000c0410ff */
[----:B------:R-:W-:Y:S01]  /*1930*/  UMOV UR8, UR7 ;  /* 0x0000000700087c82 */ /* 0x000fe20008000000 */
[----:B------:R-:W-:Y:S01]  /*1940*/  UMOV UR9, 0x80000020 ;  /* 0x8000002000097882 */ /* 0x000fe20000000000 */
[----:B------:R-:W-:Y:S02]  /*1950*/  WARPGROUP.DEPBAR.LE gsb0, 0x0 ;  /* 0x00008000000079c5 */ /* 0x000fe40000010000 */
[----:B------:R-:W-:-:S06]  /*1960*/  WARPGROUP.ARRIVE ;  /* 0x00000000000079c5 */ /* 0x000fcc0000000000 */
[----:B------:R-:W-:Y:S01]  /*1970*/  IGMMA.64x8x32.S8.S8 R24, gdesc[UR8], RZ, !UPT, gsb0 ;  /* 0x00000000081879f1 */ /* 0x000fe2000c0410ff */
[----:B------:R-:W-:Y:S02]  /*1980*/  UIADD3 UR8, UR6, 0x2, URZ ;  /* 0x0000000206087890 */ /* 0x000fe4000fffe03f */
[----:B------:R-:W-:Y:S01]  /*1990*/  UIADD3 UR10, UR5, 0x2, URZ ;  /* 0x00000002050a7890 */ /* 0x000fe2000fffe03f */
[----:B------:R-:W-:Y:S01]  /*19a0*/  UMOV UR9, 0x80000020 ;  /* 0x8000002000097882 */ /* 0x000fe20000000000 */
[----:B------:R-:W-:Y:S01]  /*19b0*/  UMOV UR11, 0x80000000 ;  /* 0x80000000000b7882 */ /* 0x000fe20000000000 */
[----:B------:R-:W-:Y:S01]  /*19c0*/  UIADD3 UR6, UR6, 0x202, URZ ;  /* 0x0000020206067890 */ /* 0x000fe2000fffe03f */
[----:B------:R-:W-:Y:S02]  /*19d0*/  WARPGROUP.DEPBAR.LE gsb0, 0x0 ;  /* 0x00008000000079c5 */ /* 0x000fe40000010000 */
[----:B------:R-:W-:-:S06]  /*19e0*/  WARPGROUP.ARRIVE ;  /* 0x00000000000079c5 */ /* 0x000fcc0000000000 */
[----:B------:R-:W-:Y:S01]  /*19f0*/  IGMMA.64x8x32.S8.S8 R28, gdesc[UR8], R28, gsb0 ;  /* 0x00000000081c79f1 */ /* 0x000fe2000804101c */
[----:B------:R-:W-:Y:S01]  /*1a00*/  UMOV UR8, UR6 ;  /* 0x0000000600087c82 */ /* 0x000fe20008000000 */
[----:B------:R-:W-:Y:S01]  /*1a10*/  UMOV UR9, 0x80000020 ;  /* 0x8000002000097882 */ /* 0x000fe20000000000 */
[----:B------:R-:W-:Y:S02]  /*1a20*/  WARPGROUP.DEPBAR.LE gsb0, 0x0 ;  /* 0x00008000000079c5 */ /* 0x000fe40000010000 */
[----:B------:R-:W-:-:S06]  /*1a30*/  WARPGROUP.ARRIVE ;  /* 0x00000000000079c5 */ /* 0x000fcc0000000000 */
[----:B------:R-:W-:Y:S03]  /*1a40*/  IGMMA.64x8x32.S8.S8 R24, gdesc[UR8], R24, gsb0 ;  /* 0x00000000081879f1 */ /* 0x000fe60008041018 */
[----:B------:R-:W-:Y:S02]  /*1a50*/  WARPGROUP.DEPBAR.LE gsb0, 0x0 ;  /* 0x00008000000079c5 */ /* 0x000fe40000010000 */
[----:B------:R-:W-:Y:S05]  /*1a60*/  @!P2 BRA `(.L_x_23) ;  /* 0x000000040018a947 */ /* 0x000fea0003800000 */
[----:B------:R-:W-:Y:S01]  /*1a70*/  UIADD3 UR5, UR41, 0x1, URZ ;  /* 0x0000000129057890 */ /* 0x000fe2000fffe03f */
[----:B01----:R-:W-:Y:S02]  /*1a80*/  IMAD.U32 R0, RZ, RZ, UR44 ;  /* 0x0000002cff007e24 */ /* 0x003fe4000f8e00ff */
[----:B------:R-:W-:Y:S01]  /*1a90*/  IMAD.U32 R2, RZ, RZ, UR41 ;  /* 0x00000029ff027e24 */ /* 0x000fe2000f8e00ff */
[----:B------:R-:W-:-:S04]  /*1aa0*/  UISETP.NE.AND UP0, UPT, UR5, 0xd, UPT ;  /* 0x0000000d0500788c */ /* 0x000fc8000bf05270 */
[----:B------:R-:W-:Y:S02]  /*1ab0*/  USEL UR6, URZ, 0x1, UP0 ;  /* 0x000000013f067887 */ /* 0x000fe40008000000 */
[----:B------:R-:W-:Y:S02]  /*1ac0*/  USEL UR5, UR5, URZ, UP0 ;  /* 0x0000003f05057287 */ /* 0x000fe40008000000 */
[----:B------:R-:W-:-:S06]  /*1ad0*/  ULOP3.LUT UR6, UR40, UR6, URZ, 0x3c, !UPT ;  /* 0x0000000628067292 */ /* 0x000fcc000f8e3c3f */
[----:B------:R-:W-:-:S07]  /*1ae0*/  IMAD.U32 R5, RZ, RZ, UR6 ;  /* 0x00000006ff057e24 */ /* 0x000fce000f8e00ff */
.L_x_30:
[----:B------:R-:W-:Y:S05]  /*1af0*/  @!P0 BRA `(.L_x_24) ;  /* 0x0000000000048947 */ /* 0x000fea0003800000 */
[----:B------:R-:W-:Y:S01]  /*1b00*/  BPT.TRAP 0x1 ;  /* 0x000000040000795c */ /* 0x000fe20000300000 */
.L_x_24:
[----:B------:R-:W0:Y:S01]  /*1b10*/  S2UR UR7, SR_CgaCtaId ;  /* 0x00000000000779c3 */ /* 0x000e220000008800 */
[----:B------:R-:W-:Y:S01]  /*1b20*/  UMOV UR6, 0x400 ;  /* 0x0000040000067882 */ /* 0x000fe20000000000 */
[----:B------:R-:W-:Y:S01]  /*1b30*/  SHF.L.U32 R3, R5, 0x1f, RZ ;  /* 0x0000001f05037819 */ /* 0x000fe200000006ff */
[----:B0-----:R-:W-:-:S04]  /*1b40*/  ULEA UR13, UR7, UR6, 0x18 ;  /* 0x00000006070d7291 */ /* 0x001fc8000f8ec03f */
[----:B------:R-:W-:-:S09]  /*1b50*/  ULEA UR6, UR5, UR13, 0x3 ;  /* 0x0000000d05067291 */ /* 0x000fd2000f8e183f */
[----:B------:R0:W1:Y:S01]  /*1b60*/  SYNCS.PHASECHK.TRANS64.TRYWAIT P1, [UR6], R3 ;  /* 0x00000003ff0075a7 */ /* 0x0000620008020146 */
[----:B------:R-:W-:Y:S05]  /*1b70*/  @!P0 BRA `(.L_x_25) ;  /* 0x0000000000048947 */ /* 0x000fea0003800000 */
[----:B------:R-:W-:Y:S01]  /*1b80*/  BPT.TRAP 0x1 ;  /* 0x000000040000795c */ /* 0x000fe20000300000 */
.L_x_25:
[----:B-1----:R-:W-:Y:S05]  /*1b90*/  @P1 BRA `(.L_x_26) ;  /* 0x0000000000081947 */ /* 0x002fea0003800000 */
[----:B------:R-:W1:Y:S02]  /*1ba0*/  SYNCS.PHASECHK.TRANS64.TRYWAIT P1, [UR6], R3 ;  /* 0x00000003ff0075a7 */ /* 0x000e640008020146 */
[----:B-1----:R-:W-:Y:S05]  /*1bb0*/  @!P1 BRA `(.L_x_27) ;  /* 0x00000030008c9947 */ /* 0x002fea0003800000 */
.L_x_26:
[----:B------:R-:W-:Y:S01]  /*1bc0*/  ULEA UR6, UR5, UR4, 0x5 ;  /* 0x0000000405067291 */ /* 0x000fe2000f8e283f */
[----:B------:R-:W-:Y:S01]  /*1bd0*/  WARPGROUP.ARRIVE ;  /* 0x00000000000079c5 */ /* 0x000fe20000000000 */
[----:B------:R-:W-:Y:S01]  /*1be0*/  ULEA UR7, UR5, UR45, 0xa ;  /* 0x0000002d05077291 */ /* 0x000fe2000f8e503f */
[----:B------:R-:W-:Y:S01]  /*1bf0*/  UMOV UR11, 0x80000000 ;  /* 0x80000000000b7882 */ /* 0x000fe20000000000 */
[----:B------:R-:W-:Y:S02]  /*1c00*/  UMOV UR9, 0x80000020 ;  /* 0x8000002000097882 */ /* 0x000fe40000000000 */
[----:B------:R-:W-:Y:S01]  /*1c10*/  UIADD3 UR12, UR7, 0x200, URZ ;  /* 0x00000200070c7890 */ /* 0x000fe2000fffe03f */
[----:B------:R-:W-:Y:S02]  /*1c20*/  UMOV UR10, UR6 ;  /* 0x00000006000a7c82 */ /* 0x000fe40008000000 */
[----:B------:R-:W-:Y:S02]  /*1c30*/  UMOV UR8, UR7 ;  /* 0x0000000700087c82 */ /* 0x000fe40008000000 */
[----:B------:R-:W-:Y:S01]  /*1c40*/  IGMMA.64x8x32.S8.S8 R28, gdesc[UR8], R28, gsb0 ;  /* 0x00000000081c79f1 */ /* 0x000fe2000804101c */
[----:B------:R-:W-:Y:S01]  /*1c50*/  UMOV UR9, 0x80000020 ;  /* 0x8000002000097882 */ /* 0x000fe20000000000 */
[----:B------:R-:W-:Y:S01]  /*1c60*/  UMOV UR8, UR12 ;  /* 0x0000000c00087c82 */ /* 0x000fe20008000000 */
[----:B------:R-:W-:-:S02]  /*1c70*/  WARPGROUP.DEPBAR.LE gsb0, 0x0 ;  /* 0x00008000000079c5 */ /* 0x000fc40000010000 */
[----:B------:R-:W-:-:S06]  /*1c80*/  WARPGROUP.ARRIVE ;  /* 0x00000000000079c5 */ /* 0x000fcc0000000000 */
[----:B------:R-:W-:Y:S01]  /*1c90*/  IGMMA.64x8x32.S8.S8 R24, gdesc[UR8], R24, gsb0 ;  /* 0x00000000081879f1 */ /* 0x000fe20008041018 */
        /* <DEDUP_REMOVED lines=15> */
[----:B------:R-:W-:Y:S01]  /*1d90*/  BPT.TRAP 0x1 ;  /* 0x000000040000795c */ /* 0x000fe20000300000 */
.L_x_28:
[----:B------:R-:W-:-:S13]  /*1da0*/  ISETP.NE.AND P1, PT, R23, RZ, PT ;  /* 0x000000ff1700720c */ /* 0x000fda0003f25270 */
[----:B01----:R-:W-:-:S05]  /*1db0*/  @P1 LEA R3, R2, UR13, 0x3 ;  /* 0x0000000d02031c11 */ /* 0x003fca000f8e18ff */
[----:B------:R-:W-:-:S05]  /*1dc0*/  @P1 VIADD R3, R3, 0x68 ;  /* 0x0000006803031836 */ /* 0x000fca0000000000 */
[----:B------:R-:W-:-:S04]  /*1dd0*/  @P1 PRMT R3, R22, 0x654, R3 ;  /* 0x0000065416031816 */ /* 0x000fc80000000003 */
[----:B------:R0:W-:Y:S01]  /*1de0*/  @P1 SYNCS.ARRIVE.TRANS64.RED.A1T0 RZ, [R3+URZ], RZ ;  /* 0x000000ff03ff19a7 */ /* 0x0001e2000810043f */
[----:B------:R-:W-:-:S13]  /*1df0*/  ISETP.GT.U32.AND P1, PT, R16, 0x1, PT ;  /* 0x000000011000780c */ /* 0x000fda0003f24070 */
[----:B0-----:R-:W-:Y:S05]  /*1e00*/  @P1 BRA `(.L_x_29) ;  /* 0x0000000000041947 */ /* 0x001fea0003800000 */
[----:B------:R-:W-:Y:S01]  /*1e10*/  BPT.TRAP 0x1 ;  /* 0x000000040000795c */ /* 0x000fe20000300000 */
.L_x_29:
[----:B------:R-:W-:Y:S01]  /*1e20*/  UIADD3 UR5, UR5, 0x1, URZ ;  /* 0x0000000105057890 */ /* 0x000fe2000fffe03f */
[----:B------:R-:W-:Y:S01]  /*1e30*/  ISETP.GT.AND P2, PT, R0, 0x1, PT ;  /* 0x000000010000780c */ /* 0x000fe20003f44270 */
[----:B------:R-:W-:Y:S02]  /*1e40*/  VIADD R2, R2, 0x1 ;  /* 0x0000000102027836 */ /* 0x000fe40000000000 */
[----:B------:R-:W-:Y:S01]  /*1e50*/  UISETP.NE.AND UP0, UPT, UR5, 0xd, UPT ;  /* 0x0000000d0500788c */ /* 0x000fe2000bf05270 */
[----:B------:R-:W-:Y:S02]  /*1e60*/  VIADD R0, R0, 0xffffffff ;  /* 0xffffffff00007836 */ /* 0x000fe40000000000 */
[C---:B------:R-:W-:Y:S01]  /*1e70*/  ISETP.NE.AND P1, PT, R2.reuse, 0xd, PT ;  /* 0x0000000d0200780c */ /* 0x040fe20003f25270 */
[----:B------:R-:W-:Y:S02]  /*1e80*/  USEL UR6, URZ, 0x1, UP0 ;  /* 0x000000013f067887 */ /* 0x000fe40008000000 */
[----:B------:R-:W-:Y:S01]  /*1e90*/  USEL UR5, UR5, URZ, UP0 ;  /* 0x0000003f05057287 */ /* 0x000fe20008000000 */
[----:B------:R-:W-:-:S03]  /*1ea0*/  SEL R2, R2, RZ, P1 ;  /* 0x000000ff02027207 */ /* 0x000fc60000800000 */
[----:B------:R-:W-:Y:S01]  /*1eb0*/  LOP3.LUT R5, R5, UR6, RZ, 0x3c, !PT ;  /* 0x0000000605057c12 */ /* 0x000fe2000f8e3cff */
[----:B------:R-:W-:Y:S07]  /*1ec0*/  @P2 BRA `(.L_x_30) ;  /* 0xfffffffc00082947 */ /* 0x000fee000383ffff */
.L_x_23:
[----:B01----:R-:W0:Y:S02]  /*1ed0*/  LDC R0, c[0x0][0x28c] ;  /* 0x0000a300ff007b82 */ /* 0x003e240000000800 */
[----:B0-----:R-:W-:-:S13]  /*1ee0*/  ISETP.GE.AND P1, PT, R0, 0x1, PT ;  /* 0x000000010000780c */ /* 0x001fda0003f26270 */
[----:B------:R-:W-:Y:S05]  /*1ef0*/  @!P1 BRA `(.L_x_31) ;  /* 0x0000000000549947 */ /* 0x000fea0003800000 */
[----:B------:R-:W-:Y:S05]  /*1f00*/  @!P0 BRA `(.L_x_32) ;  /* 0x0000000000048947 */ /* 0x000fea0003800000 */
[----:B------:R-:W-:Y:S01]  /*1f10*/  BPT.TRAP 0x1 ;  /* 0x000000040000795c */ /* 0x000fe20000300000 */
.L_x_32:
[----:B------:R-:W-:Y:S01]  /*1f20*/  ISETP.NE.AND P0, PT, R23, RZ, PT ;  /* 0x000000ff1700720c */ /* 0x000fe20003f05270 */
[----:B------:R-:W-:Y:S01]  /*1f30*/  BSSY B0, `(.L_x_33) ;  /* 0x000000f000007945 */ /* 0x000fe20003800000 */
[----:B------:R-:W-:-:S11]  /*1f40*/  ISETP.GT.U32.AND P1, PT, R16, 0x1, PT ;  /* 0x000000011000780c */ /* 0x000fd60003f24070 */
[----:B------:R-:W-:Y:S05]  /*1f50*/  @!P0 BRA `(.L_x_34) ;  /* 0x0000000000308947 */ /* 0x000fea0003800000 */
[----:B------:R-:W0:Y:S01]  /*1f60*/  S2UR UR7, SR_CgaCtaId ;  /* 0x00000000000779c3 */ /* 0x000e220000008800 */
[----:B------:R-:W-:-:S04]  /*1f70*/  UIADD3 UR6, UR44, UR41, URZ ;  /* 0x000000292c067290 */ /* 0x000fc8000fffe03f */
[----:B------:R-:W-:-:S04]  /*1f80*/  UIMAD.WIDE.U32 UR4, UR6, 0x4ec4ec4f, URZ ;  /* 0x4ec4ec4f060478a5 */ /* 0x000fc8000f8e003f */
[----:B------:R-:W-:-:S03]  /*1f90*/  USHF.R.U32.HI UR4, URZ, 0x2, UR5 ;  /* 0x000000023f047899 */ /* 0x000fc60008011605 */
[----:B------:R-:W-:Y:S01]  /*1fa0*/  UMOV UR5, 0x400 ;  /* 0x0000040000057882 */ /* 0x000fe20000000000 */
[----:B------:R-:W-:Y:S02]  /*1fb0*/  UIMAD UR6, UR4, -0xd, UR6 ;  /* 0xfffffff3040678a4 */ /* 0x000fe4000f8e0206 */
[----:B0-----:R-:W-:-:S04]  /*1fc0*/  ULEA UR5, UR7, UR5, 0x18 ;  /* 0x0000000507057291 */ /* 0x001fc8000f8ec03f */
[----:B------:R-:W-:-:S04]  /*1fd0*/  ULEA UR6, UR6, UR5, 0x3 ;  /* 0x0000000506067291 */ /* 0x000fc8000f8e183f */
[----:B------:R-:W-:-:S06]  /*1fe0*/  UIADD3 UR6, UR6, 0x68, URZ ;  /* 0x0000006806067890 */ /* 0x000fcc000fffe03f */
[----:B------:R-:W-:-:S05]  /*1ff0*/  IMAD.U32 R3, RZ, RZ, UR6 ;  /* 0x00000006ff037e24 */ /* 0x000fca000f8e00ff */
[----:B------:R-:W-:-:S04]  /*2000*/  PRMT R0, R22, 0x654, R3 ;  /* 0x0000065416007816 */ /* 0x000fc80000000003 */
[----:B------:R0:W-:Y:S03]  /*2010*/  SYNCS.ARRIVE.TRANS64.RED.A1T0 RZ, [R0+URZ], RZ ;  /* 0x000000ff00ff79a7 */ /* 0x0001e6000810043f */
.L_x_34:
[----:B------:R-:W-:Y:S05]  /*2020*/  BSYNC B0 ;  /* 0x0000000000007941 */ /* 0x000fea0003800000 */
.L_x_33:
[----:B------:R-:W-:Y:S05]  /*2030*/  @P1 BRA `(.L_x_31) ;  /* 0x0000000000041947 */ /* 0x000fea0003800000 */
[----:B------:R-:W-:Y:S01]  /*2040*/  BPT.TRAP 0x1 ;  /* 0x000000040000795c */ /* 0x000fe20000300000 */
.L_x_31:
[----:B0-----:R-:W-:Y:S01]  /*2050*/  IMAD.SHL.U32 R0, R45, 0x8, RZ ;  /* 0x000000082d007824 */ /* 0x001fe200078e00ff */
[----:B------:R-:W-:Y:S01]  /*2060*/  UIADD3 UR41, UR43, UR41, URZ ;  /* 0x000000292b297290 */ /* 0x000fe2000fffe03f */
[----:B------:R-:W-:Y:S01]  /*2070*/  IMAD.SHL.U32 R15, R43, 0x100, RZ ;  /* 0x000001002b0f7824 */ /* 0x000fe200078e00ff */
[----:B------:R-:W-:Y:S01]  /*2080*/  ULDC UR4, c[0x0][0x288] ;  /* 0x0000a20000047ab9 */ /* 0x000fe20000000800 */
[----:B------:R-:W-:Y:S01]  /*2090*/  ULDC UR7, c[0x0][0x284] ;  /* 0x0000a10000077ab9 */ /* 0x000fe20000000800 */
[----:B------:R-:W-:Y:S01]  /*20a0*/  UISETP.GT.U32.AND UP0, UPT, UR41, 0xc, UPT ;  /* 0x0000000c2900788c */ /* 0x000fe2000bf04070 */
[C---:B------:R-:W-:Y:S01]  /*20b0*/  ISETP.GE.AND P0, PT, R0.reuse, UR4, PT ;  /* 0x0000000400007c0c */ /* 0x040fe2000bf06270 */
[----:B------:R-:W-:Y:S01]  /*20c0*/  UISETP.GE.U32.AND UP1, UPT, UR43, 0xd, UPT ;  /* 0x0000000d2b00788c */ /* 0x000fe2000bf26070 */
[----:B------:R-:W-:Y:S01]  /*20d0*/  SHF.R.S32.HI R14, RZ, 0x1f, R47 ;  /* 0x0000001fff0e7819 */ /* 0x000fe2000001142f */
[----:B------:R-:W-:Y:S01]  /*20e0*/  UISETP.LT.U32.AND UP0, UPT, UR43, 0xd, UP0 ;  /* 0x0000000d2b00788c */ /* 0x000fe20008701070 */
[----:B------:R-:W-:Y:S01]  /*20f0*/  ISETP.GE.OR P0, PT, R15, UR7, P0 ;  /* 0x000000070f007c0c */ /* 0x000fe20008706670 */
[----:B------:R-:W-:Y:S01]  /*2100*/  UIMAD.WIDE.U32 UR4, UR41, 0x4ec4ec4f, URZ ;  /* 0x4ec4ec4f290478a5 */ /* 0x000fe2000f8e003f */
[----:B------:R-:W-:Y:S01]  /*2110*/  LOP3.LUT R4, R0, 0x6, R37, 0xf8, !PT ;  /* 0x0000000600047812 */ /* 0x000fe200078ef825 */
[----:B------:R-:W-:Y:S01]  /*2120*/  USEL UR6, URZ, 0x1, !UP0 ;  /* 0x000000013f067887 */ /* 0x000fe2000c000000 */
[----:B------:R-:W-:-:S02]  /*2130*/  ULDC.64 UR8, c[0x0][0x5d0] ;  /* 0x0001740000087ab9 */ /* 0x000fc40000000a00 */
[----:B------:R-:W-:Y:S01]  /*2140*/  SHF.R.S32.HI R5, RZ, 0x1f, R4 ;  /* 0x0000001fff057819 */ /* 0x000fe20000011404 */
[----:B------:R-:W-:Y:S01]  /*2150*/  IMAD R0, R14, UR8, RZ ;  /* 0x000000080e007c24 */ /* 0x000fe2000f8e02ff */
[----:B------:R-:W-:Y:S02]  /*2160*/  USHF.R.U32.HI UR4, URZ, 0x2, UR5 ;  /* 0x000000023f047899 */ /* 0x000fe40008011605 */
[----:B------:R-:W-:Y:S01]  /*2170*/  ULOP3.LUT UR40, UR40, UR6, URZ, 0x3c, !UPT ;  /* 0x0000000628287292 */ /* 0x000fe2000f8e3c3f */
[C---:B------:R-:W-:Y:S01]  /*2180*/  IMAD R7, R47.reuse, UR9, R0 ;  /* 0x000000092f077c24 */ /* 0x040fe2000f8e0200 */
[----:B------:R-:W-:Y:S01]  /*2190*/  UIMAD UR41, UR4, -0xd, UR41 ;  /* 0xfffffff3042978a4 */ /* 0x000fe2000f8e0229 */
[----:B------:R-:W-:Y:S01]  /*21a0*/  IMAD.WIDE.U32 R2, R47, UR8, R4 ;  /* 0x000000082f027c25 */ /* 0x000fe2000f8e0004 */
[----:B------:R-:W-:-:S03]  /*21b0*/  @UP1 ULOP3.LUT UR40, UR40, 0x1, UR4, 0x78, !UPT ;  /* 0x0000000128281892 */ /* 0x000fc6000f8e7804 */
[----:B------:R-:W-:Y:S02]  /*21c0*/  IMAD.IADD R7, R3, 0x1, R7 ;  /* 0x0000000103077824 */ /* 0x000fe400078e0207 */
[----:B------:R-:W-:Y:S02]  /*21d0*/  IMAD.MOV.U32 R0, RZ, RZ, -0x1 ;  /* 0xffffffffff007424 */ /* 0x000fe400078e00ff */
[----:B------:R-:W-:Y:S01]  /*21e0*/  IMAD.MOV.U32 R6, RZ, RZ, R2 ;  /* 0x000000ffff067224 */ /* 0x000fe200078e0002 */
[----:B------:R-:W-:Y:S06]  /*21f0*/  @P0 BRA `(.L_x_35) ;  /* 0x0000000800bc0947 */ /* 0x000fec0003800000 */
[----:B------:R-:W0:Y:S01]  /*2200*/  LDC.64 R48, c[0x0][0x5c8] ;  /* 0x00017200ff307b82 */ /* 0x000e220000000a00 */
[----:B------:R-:W-:Y:S01]  /*2210*/  IMAD.WIDE R2, R43, 0x100, R32 ;  /* 0x000001002b027825 */ /* 0x000fe200078e0220 */
[----:B------:R-:W-:Y:S01]  /*2220*/  ULDC.64 UR4, c[0x0][0x5c0] ;  /* 0x0001700000047ab9 */ /* 0x000fe20000000a00 */
[----:B------:R-:W-:Y:S02]  /*2230*/  BSSY B0, `(.L_x_35) ;  /* 0x00000ab000007945 */ /* 0x000fe40003800000 */
[----:B------:R-:W-:Y:S02]  /*2240*/  IMAD.IADD R44, R40, 0x1, -R15 ;  /* 0x00000001282c7824 */ /* 0x000fe400078e0a0f */
[-C--:B0-----:R-:W-:Y:S02]  /*2250*/  IMAD R8, R3, R48.reuse, RZ ;  /* 0x0000003003087224 */ /* 0x081fe400078e02ff */
[----:B------:R-:W-:-:S04]  /*2260*/  IMAD.WIDE.U32 R6, R2, R48, R6 ;  /* 0x0000003002067225 */ /* 0x000fc800078e0006 */
[----:B------:R-:W-:Y:S01]  /*2270*/  IMAD R9, R2, R49, R8 ;  /* 0x0000003102097224 */ /* 0x000fe200078e0208 */
[----:B------:R-:W-:Y:S01]  /*2280*/  IADD3 R10, P0, R6, UR4, RZ ;  /* 0x00000004060a7c10 */ /* 0x000fe2000ff1e0ff */
[----:B------:R-:W-:Y:S02]  /*2290*/  IMAD R13, R49, 0x78, RZ ;  /* 0x00000078310d7824 */ /* 0x000fe400078e02ff */
[----:B------:R-:W-:Y:S01]  /*22a0*/  IMAD.IADD R9, R7, 0x1, R9 ;  /* 0x0000000107097824 */ /* 0x000fe200078e0209 */
[----:B------:R-:W-:-:S04]  /*22b0*/  LEA R8, P1, R48, R10, 0x3 ;  /* 0x0000000a30087211 */ /* 0x000fc800078218ff */
[----:B------:R-:W-:Y:S02]  /*22c0*/  IADD3.X R11, R9, UR5, RZ, P0, !PT ;  /* 0x00000005090b7c10 */ /* 0x000fe400087fe4ff */
[----:B-----5:R-:W-:Y:S02]  /*22d0*/  ISETP.NE.AND P0, PT, R35, RZ, PT ;  /* 0x000000ff2300720c */ /* 0x020fe40003f05270 */
[----:B------:R-:W-:-:S03]  /*22e0*/  LEA.HI.X R9, R48, R11, R49, 0x3, P1 ;  /* 0x0000000b30097211 */ /* 0x000fc600008f1c31 */
[----:B------:R-:W-:-:S04]  /*22f0*/  IMAD.WIDE.U32 R6, R48, 0x78, R8 ;  /* 0x0000007830067825 */ /* 0x000fc800078e0008 */
[----:B------:R-:W-:Y:S02]  /*2300*/  IMAD.IADD R13, R7, 0x1, R13 ;  /* 0x00000001070d7824 */ /* 0x000fe400078e020d */
[----:B------:R-:W-:Y:S02]  /*2310*/  IMAD.MOV.U32 R12, RZ, RZ, R6 ;  /* 0x000000ffff0c7224 */ /* 0x000fe400078e0006 */
[----:B------:R-:W-:Y:S05]  /*2320*/  @!P0 BRA `(.L_x_36) ;  /* 0x0000000400d08947 */ /* 0x000fea0003800000 */
[----:B------:R-:W0:Y:S01]  /*2330*/  LDC.64 R50, c[0x0][0x5b0] ;  /* 0x00016c00ff327b82 */ /* 0x000e220000000a00 */
[----:B------:R-:W-:Y:S01]  /*2340*/  ULDC.64 UR4, c[0x0][0x5b8] ;  /* 0x00016e0000047ab9 */ /* 0x000fe20000000a00 */
[----:B------:R-:W-:Y:S01]  /*2350*/  IMAD R46, R45, -0x8, R36 ;  /* 0xfffffff82d2e7824 */ /* 0x000fe200078e0224 */
[----:B------:R-:W-:Y:S01]  /*2360*/  BSSY B1, `(.L_x_37) ;  /* 0x0000013000017945 */ /* 0x000fe20003800000 */
[----:B------:R-:W-:Y:S02]  /*2370*/  IMAD R6, R14, UR4, RZ ;  /* 0x000000040e067c24 */ /* 0x000fe4000f8e02ff */
[----:B------:R-:W-:Y:S01]  /*2380*/  IMAD R55, R43, -0x100, R40 ;  /* 0xffffff002b377824 */ /* 0x000fe200078e0228 */
[----:B------:R-:W-:Y:S01]  /*2390*/  ISETP.GE.AND P2, PT, R46, 0x1, PT ;  /* 0x000000012e00780c */ /* 0x000fe20003f46270 */
[----:B------:R-:W1:Y:S01]  /*23a0*/  LDC.64 R52, c[0x0][0x5a8] ;  /* 0x00016a00ff347b82 */ /* 0x000e620000000a00 */
[----:B------:R-:W-:Y:S02]  /*23b0*/  IMAD.WIDE.U32 R14, R47, UR4, R4 ;  /* 0x000000042f0e7c25 */ /* 0x000fe4000f8e0004 */
[----:B------:R-:W-:-:S02]  /*23c0*/  ISETP.LT.OR P1, PT, R55, 0x1, !P2 ;  /* 0x000000013700780c */ /* 0x000fc40005721670 */
[----:B------:R-:W-:Y:S02]  /*23d0*/  IMAD R7, R47, UR5, R6 ;  /* 0x000000052f077c24 */ /* 0x000fe4000f8e0206 */
[----:B------:R-:W-:Y:S02]  /*23e0*/  IMAD.MOV.U32 R6, RZ, RZ, R14 ;  /* 0x000000ffff067224 */ /* 0x000fe400078e000e */
[----:B------:R-:W-:Y:S02]  /*23f0*/  IMAD.IADD R7, R15, 0x1, R7 ;  /* 0x000000010f077824 */ /* 0x000fe400078e0207 */
[-C--:B0-----:R-:W-:Y:S02]  /*2400*/  IMAD R20, R3, R50.reuse, RZ ;  /* 0x0000003203147224 */ /* 0x081fe400078e02ff */
[----:B------:R-:W-:-:S04]  /*2410*/  IMAD.WIDE.U32 R4, R2, R50, R6 ;  /* 0x0000003202047225 */ /* 0x000fc800078e0006 */
[----:B------:R-:W-:Y:S01]  /*2420*/  IMAD R43, R2, R51, R20 ;  /* 0x00000033022b7224 */ /* 0x000fe200078e0214 */
[----:B-1----:R-:W-:Y:S01]  /*2430*/  IADD3 R20, P0, R4, R52, RZ ;  /* 0x0000003404147210 */ /* 0x002fe20007f1e0ff */
[----:B------:R-:W-:-:S03]  /*2440*/  IMAD.SHL.U32 R4, R50, 0x8, RZ ;  /* 0x0000000832047824 */ /* 0x000fc600078e00ff */
[----:B------:R-:W-:Y:S02]  /*2450*/  IADD3.X R21, R53, R5, R43, P0, !PT ;  /* 0x0000000535157210 */ /* 0x000fe400007fe42b */
[----:B------:R-:W-:Y:S01]  /*2460*/  SHF.L.U64.HI R5, R50, 0x3, R51 ;  /* 0x0000000332057819 */ /* 0x000fe20000010233 */
[----:B------:R-:W-:Y:S06]  /*2470*/  @P1 BRA `(.L_x_38) ;  /* 0x0000000000041947 */ /* 0x000fec0003800000 */
[----:B------:R0:W5:Y:S02]  /*2480*/  LDG.E.U8 R41, desc[UR38][R20.64] ;  /* 0x0000002614297981 */ /* 0x000164000c1e1100 */
.L_x_38:
[----:B------:R-:W-:Y:S05]  /*2490*/  BSYNC B1 ;  /* 0x0000000000017941 */ /* 0x000fea0003800000 */
.L_x_37:
[----:B-----5:R-:W-:Y:S01]  /*24a0*/  LOP3.LUT R3, R41, 0xffff, RZ, 0xc0, !PT ;  /* 0x0000ffff29037812 */ /* 0x020fe200078ec0ff */
[----:B------:R-:W-:Y:S01]  /*24b0*/  IMAD.WIDE.U32 R4, R2, R50, R4 ;  /* 0x0000003202047225 */ /* 0x000fe200078e0004 */
[----:B------:R-:W-:Y:S01]  /*24c0*/  ISETP.GE.AND P0, PT, R46, 0x2, PT ;  /* 0x000000022e00780c */ /* 0x000fe20003f06270 */
[----:B------:R-:W-:Y:S01]  /*24d0*/  BSSY B1, `(.L_x_39) ;  /* 0x000000e000017945 */ /* 0x000fe20003800000 */
[----:B------:R-:W-:Y:S01]  /*24e0*/  PRMT R2, R3, 0x8880, RZ ;  /* 0x0000888003027816 */ /* 0x000fe200000000ff */
[----:B------:R-:W-:Y:S01]  /*24f0*/  IMAD.IADD R47, R43, 0x1, R5 ;  /* 0x000000012b2f7824 */ /* 0x000fe200078e0205 */
[----:B------:R-:W-:Y:S02]  /*2500*/  ISETP.LT.OR P3, PT, R55, 0x1, !P0 ;  /* 0x000000013700780c */ /* 0x000fe40004761670 */
[----:B------:R-:W-:Y:S01]  /*2510*/  IADD3 R42, P4, P5, R14, R52, R4 ;  /* 0x000000340e2a7210 */ /* 0x000fe20007d9e004 */
[----:B------:R-:W-:-:S03]  /*2520*/  IMAD R45, R2, R35, RZ ;  /* 0x00000023022d7224 */ /* 0x000fc600078e02ff */
[----:B------:R-:W-:Y:S01]  /*2530*/  IADD3.X R43, R7, R53, R47, P4, P5 ;  /* 0x00000035072b7210 */ /* 0x000fe200027ea42f */
[----:B------:R-:W-:Y:S01]  /*2540*/  @!P1 IMAD R3, R28, R34, R45 ;  /* 0x000000221c039224 */ /* 0x000fe200078e022d */
[----:B------:R-:W-:-:S04]  /*2550*/  ISETP.LT.OR P4, PT, R44, 0x9, !P2 ;  /* 0x000000092c00780c */ /* 0x000fc80005781670 */
[----:B------:R1:W-:Y:S01]  /*2560*/  @!P1 STG.E.U8 desc[UR38][R10.64], R3 ;  /* 0x000000030a009986 */ /* 0x0003e2000c101126 */
[----:B------:R-:W-:Y:S08]  /*2570*/  @P3 BRA `(.L_x_40) ;  /* 0x00000000000c3947 */ /* 0x000ff00003800000 */
[----:B------:R-:W2:Y:S02]  /*2580*/  LDG.E.U8 R41, desc[UR38][R20.64+0x1] ;  /* 0x0000012614297981 */ /* 0x000ea4000c1e1100 */
[----:B--2---:R-:W-:-:S05]  /*2590*/  PRMT R2, R41, 0x8880, RZ ;  /* 0x0000888029027816 */ /* 0x004fca00000000ff */
[----:B------:R-:W-:-:S07]  /*25a0*/  IMAD R45, R2, R35, RZ ;  /* 0x00000023022d7224 */ /* 0x000fce00078e02ff */
.L_x_40:
[----:B------:R-:W-:Y:S05]  /*25b0*/  BSYNC B1 ;  /* 0x0000000000017941 */ /* 0x000fea0003800000 */
.L_x_39:
[----:B------:R-:W-:Y:S01]  /*25c0*/  @!P3 IMAD R29, R29, R34, R45 ;  /* 0x000000221d1db224 */ /* 0x000fe200078e022d */
[----:B------:R-:W-:Y:S01]  /*25d0*/  BSSY B1, `(.L_x_41) ;  /* 0x0000007000017945 */ /* 0x000fe20003800000 */
[----:B------:R-:W-:-:S03]  /*25e0*/  ISETP.LT.OR P1, PT, R55, 0x9, !P0 ;  /* 0x000000093700780c */ /* 0x000fc60004721670 */
[----:B------:R2:W-:Y:S01]  /*25f0*/  @!P3 STG.E.U8 desc[UR38][R10.64+0x1], R29 ;  /* 0x0000011d0a00b986 */ /* 0x0005e2000c101126 */
[----:B------:R-:W-:Y:S09]  /*2600*/  @P4 BRA `(.L_x_42) ;  /* 0x00000000000c4947 */ /* 0x000ff20003800000 */
[----:B------:R-:W3:Y:S02]  /*2610*/  LDG.E.U8 R41, desc[UR38][R42.64] ;  /* 0x000000262a297981 */ /* 0x000ee4000c1e1100 */
[----:B---3--:R-:W-:-:S05]  /*2620*/  PRMT R2, R41, 0x8880, RZ ;  /* 0x0000888029027816 */ /* 0x008fca00000000ff */
[----:B------:R-:W-:-:S07]  /*2630*/  IMAD R45, R2, R35, RZ ;  /* 0x00000023022d7224 */ /* 0x000fce00078e02ff */
.L_x_42:
[----:B------:R-:W-:Y:S05]  /*2640*/  BSYNC B1 ;  /* 0x0000000000017941 */ /* 0x000fea0003800000 */
.L_x_41:
[----:B-12---:R-:W-:Y:S01]  /*2650*/  @!P4 IMAD R11, R30, R34, R45 ;  /* 0x000000221e0bc224 */ /* 0x006fe200078e022d */
[----:B------:R-:W-:Y:S01]  /*2660*/  BSSY B1, `(.L_x_43) ;  /* 0x000000b000017945 */ /* 0x000fe20003800000 */
[----:B------:R-:W-:Y:S02]  /*2670*/  @!P4 IMAD.MOV.U32 R2, RZ, RZ, R8 ;  /* 0x000000ffff02c224 */ /* 0x000fe400078e0008 */
[----:B------:R-:W-:Y:S02]  /*2680*/  @!P4 IMAD.MOV.U32 R3, RZ, RZ, R9 ;  /* 0x000000ffff03c224 */ /* 0x000fe400078e0009 */
[----:B------:R-:W-:Y:S02]  /*2690*/  IMAD.MOV.U32 R5, RZ, RZ, R47 ;  /* 0x000000ffff057224 */ /* 0x000fe400078e002f */
[----:B0-----:R-:W-:Y:S01]  /*26a0*/  IMAD R21, R51, 0x78, RZ ;  /* 0x0000007833157824 */ /* 0x001fe200078e02ff */
[----:B------:R0:W-:Y:S01]  /*26b0*/  @!P4 STG.E.U8 desc[UR38][R2.64], R11 ;  /* 0x0000000b0200c986 */ /* 0x0001e2000c101126 */
[----:B------:R-:W-:Y:S01]  /*26c0*/  IMAD.WIDE.U32 R4, R50, 0x78, R4 ;  /* 0x0000007832047825 */ /* 0x000fe200078e0004 */
[----:B------:R-:W-:Y:S06]  /*26d0*/  @P1 BRA `(.L_x_44) ;  /* 0x00000000000c1947 */ /* 0x000fec0003800000 */
[----:B------:R-:W0:Y:S02]  /*26e0*/  LDG.E.U8 R41, desc[UR38][R42.64+0x1] ;  /* 0x000001262a297981 */ /* 0x000e24000c1e1100 */
[----:B0-----:R-:W-:-:S05]  /*26f0*/  PRMT R2, R41, 0x8880, RZ ;  /* 0x0000888029027816 */ /* 0x001fca00000000ff */
[----:B------:R-:W-:-:S07]  /*2700*/  IMAD R45, R2, R35, RZ ;  /* 0x00000023022d7224 */ /* 0x000fce00078e02ff */
.L_x_44:
[----:B------:R-:W-:Y:S05]  /*2710*/  BSYNC B1 ;  /* 0x0000000000017941 */ /* 0x000fea0003800000 */
.L_x_43:
[----:B------:R-:W-:Y:S01]  /*2720*/  ISETP.LT.OR P2, PT, R44, 0x81, !P2 ;  /* 0x000000812c00780c */ /* 0x000fe20005741670 */
[----:B------:R-:W-:Y:S01]  /*2730*/  @!P1 IMAD R31, R31, R34, R45 ;  /* 0x000000221f1f9224 */ /* 0x000fe200078e022d */
[----:B------:R-:W-:Y:S01]  /*2740*/  LEA R15, P3, R50, R4, 0x3 ;  /* 0x00000004320f7211 */ /* 0x000fe200078618ff */
[----:B0-----:R-:W-:Y:S01]  /*2750*/  @!P1 IMAD.MOV.U32 R2, RZ, RZ, R8 ;  /* 0x000000ffff029224 */ /* 0x001fe200078e0008 */
[----:B------:R-:W-:Y:S01]  /*2760*/  IADD3 R4, P4, P5, R14, R52, R4 ;  /* 0x000000340e047210 */ /* 0x000fe20007d9e004 */
[----:B------:R-:W-:Y:S01]  /*2770*/  @!P1 IMAD.MOV.U32 R3, RZ, RZ, R9 ;  /* 0x000000ffff039224 */ /* 0x000fe200078e0009 */
[----:B------:R-:W-:Y:S01]  /*2780*/  BSSY B1, `(.L_x_45) ;  /* 0x000000d000017945 */ /* 0x000fe20003800000 */
[----:B------:R-:W-:Y:S01]  /*2790*/  IMAD.IADD R21, R5, 0x1, R21 ;  /* 0x0000000105157824 */ /* 0x000fe200078e0215 */
[----:B------:R-:W-:Y:S02]  /*27a0*/  ISETP.LT.OR P0, PT, R55, 0x81, !P0 ;  /* 0x000000813700780c */ /* 0x000fe40004701670 */
[----:B------:R0:W-:Y:S01]  /*27b0*/  @!P1 STG.E.U8 desc[UR38][R2.64+0x1], R31 ;  /* 0x0000011f02009986 */ /* 0x0001e2000c101126 */
[----:B------:R-:W-:-:S02]  /*27c0*/  ISETP.GE.AND P1, PT, R44, 0x89, PT ;  /* 0x000000892c00780c */ /* 0x000fc40003f26270 */
[----:B------:R-:W-:Y:S02]  /*27d0*/  LEA.HI.X R10, R50, R21, R51, 0x3, P3 ;  /* 0x00000015320a7211 */ /* 0x000fe400018f1c33 */
[----:B------:R-:W-:Y:S02]  /*27e0*/  IADD3.X R5, R7, R53, R21, P4, P5 ;  /* 0x0000003507057210 */ /* 0x000fe400027ea415 */
[----:B------:R-:W-:Y:S02]  /*27f0*/  IADD3 R14, P4, P5, R14, R52, R15 ;  /* 0x000000340e0e7210 */ /* 0x000fe40007d9e00f */
[----:B------:R-:W-:Y:S01]  /*2800*/  ISETP.LT.OR P3, PT, R46, 0x1, !P1 ;  /* 0x000000012e00780c */ /* 0x000fe20004f61670 */
[----:B------:R-:W-:-:S12]  /*2810*/  @P2 BRA `(.L_x_46) ;  /* 0x00000000000c2947 */ /* 0x000fd80003800000 */
[----:B------:R-:W0:Y:S02]  /*2820*/  LDG.E.U8 R41, desc[UR38][R4.64] ;  /* 0x0000002604297981 */ /* 0x000e24000c1e1100 */
[----:B0-----:R-:W-:-:S05]  /*2830*/  PRMT R2, R41, 0x8880, RZ ;  /* 0x0000888029027816 */ /* 0x001fca00000000ff */
[----:B------:R-:W-:-:S07]  /*2840*/  IMAD R45, R2, R35, RZ ;  /* 0x00000023022d7224 */ /* 0x000fce00078e02ff */
.L_x_46:
[----:B------:R-:W-:Y:S05]  /*2850*/  BSYNC B1 ;  /* 0x0000000000017941 */ /* 0x000fea0003800000 */
.L_x_45:
[----:B0-----:R-:W-:Y:S01]  /*2860*/  @!P2 IMAD R3, R24, R34, R45 ;  /* 0x000000221803a224 */ /* 0x001fe200078e022d */
[----:B------:R-:W-:Y:S01]  /*2870*/  BSSY B1, `(.L_x_47) ;  /* 0x0000007000017945 */ /* 0x000fe20003800000 */
[----:B------:R-:W-:-:S03]  /*2880*/  IADD3.X R15, R7, R53, R10, P4, P5 ;  /* 0x00000035070f7210 */ /* 0x000fc600027ea40a */
[----:B------:R0:W-:Y:S01]  /*2890*/  @!P2 STG.E.U8 desc[UR38][R12.64], R3 ;  /* 0x000000030c00a986 */ /* 0x0001e2000c101126 */
[----:B------:R-:W-:Y:S05]  /*28a0*/  @P0 BRA `(.L_x_48) ;  /* 0x00000000000c0947 */ /* 0x000fea0003800000 */
[----:B------:R-:W2:Y:S02]  /*28b0*/  LDG.E.U8 R41, desc[UR38][R4.64+0x1] ;  /* 0x0000012604297981 */ /* 0x000ea4000c1e1100 */
[----:B--2---:R-:W-:-:S05]  /*28c0*/  PRMT R2, R41, 0x8880, RZ ;  /* 0x0000888029027816 */ /* 0x004fca00000000ff */
[----:B------:R-:W-:-:S07]  /*28d0*/  IMAD R45, R2, R35, RZ ;  /* 0x00000023022d7224 */ /* 0x000fce00078e02ff */
.L_x_48:
[----:B------:R-:W-:Y:S05]  /*28e0*/  BSYNC B1 ;  /* 0x0000000000017941 */ /* 0x000fea0003800000 */
.L_x_47:
[----:B------:R-:W-:-:S05]  /*28f0*/  @!P0 IMAD R25, R25, R34, R45 ;  /* 0x0000002219198224 */ /* 0x000fca00078e022d */
[----:B------:R1:W-:Y:S04]  /*2900*/  @!P0 STG.E.U8 desc[UR38][R12.64+0x1], R25 ;  /* 0x000001190c008986 */ /* 0x0003e8000c101126 */
[----:B------:R-:W2:Y:S01]  /*2910*/  @!P3 LDG.E.U8 R41, desc[UR38][R14.64] ;  /* 0x000000260e29b981 */ /* 0x000ea2000c1e1100 */
[----:B0-----:R-:W-:Y:S01]  /*2920*/  IMAD.WIDE.U32 R2, R48, 0x80, RZ ;  /* 0x0000008030027825 */ /* 0x001fe200078e00ff */
[----:B------:R-:W-:Y:S01]  /*2930*/  ISETP.LT.OR P1, PT, R46, 0x2, !P1 ;  /* 0x000000022e00780c */ /* 0x000fe20004f21670 */
[----:B------:R-:W-:Y:S02]  /*2940*/  BSSY B1, `(.L_x_49) ;  /* 0x000000c000017945 */ /* 0x000fe40003800000 */
[----:B------:R-:W-:Y:S01]  /*2950*/  IMAD.SHL.U32 R5, R49, 0x80, RZ ;  /* 0x0000008031057824 */ /* 0x000fe200078e00ff */
[----:B------:R-:W-:-:S04]  /*2960*/  @!P3 IADD3 R2, P0, R8, R2, RZ ;  /* 0x000000020802b210 */ /* 0x000fc80007f1e0ff */
[----:B------:R-:W-:Y:S02]  /*2970*/  @!P3 IADD3.X R3, R9, R3, R5, P0, !PT ;  /* 0x000000030903b210 */ /* 0x000fe400007fe405 */
[----:B--2---:R-:W-:-:S05]  /*2980*/  @!P3 PRMT R4, R41, 0x8880, RZ ;  /* 0x000088802904b816 */ /* 0x004fca00000000ff */
[----:B------:R-:W-:-:S04]  /*2990*/  @!P3 IMAD R45, R4, R35, RZ ;  /* 0x00000023042db224 */ /* 0x000fc800078e02ff */
[----:B------:R-:W-:-:S05]  /*29a0*/  @!P3 IMAD R5, R26, R34, R45 ;  /* 0x000000221a05b224 */ /* 0x000fca00078e022d */
[----:B------:R1:W-:Y:S01]  /*29b0*/  @!P3 STG.E.U8 desc[UR38][R2.64], R5 ;  /* 0x000000050200b986 */ /* 0x0003e2000c101126 */
[----:B------:R-:W-:Y:S05]  /*29c0*/  @P1 BRA `(.L_x_50) ;  /* 0x00000000000c1947 */ /* 0x000fea0003800000 */
[----:B------:R-:W1:Y:S02]  /*29d0*/  LDG.E.U8 R41, desc[UR38][R14.64+0x1] ;  /* 0x000001260e297981 */ /* 0x000e64000c1e1100 */
[----:B-1----:R-:W-:-:S05]  /*29e0*/  PRMT R2, R41, 0x8880, RZ ;  /* 0x0000888029027816 */ /* 0x002fca00000000ff */
[----:B------:R-:W-:-:S07]  /*29f0*/  IMAD R45, R2, R35, RZ ;  /* 0x00000023022d7224 */ /* 0x000fce00078e02ff */
.L_x_50:
[----:B------:R-:W-:Y:S05]  /*2a00*/  BSYNC B1 ;  /* 0x0000000000017941 */ /* 0x000fea0003800000 */
.L_x_49:
[----:B------:R-:W-:Y:S01]  /*2a10*/  IMAD R27, R27, R34, R45 ;  /* 0x000000221b1b7224 */ /* 0x000fe200078e022d */
[----:B------:R-:W-:Y:S06]  /*2a20*/  @P1 BRA `(.L_x_51) ;  /* 0x0000000000ac1947 */ /* 0x000fec0003800000 */
[----:B-1----:R-:W-:-:S04]  /*2a30*/  LEA R2, P0, R48, R8, 0x7 ;  /* 0x0000000830027211 */ /* 0x002fc800078038ff */
[----:B------:R-:W-:-:S05]  /*2a40*/  LEA.HI.X R3, R48, R9, R49, 0x7, P0 ;  /* 0x0000000930037211 */ /* 0x000fca00000f3c31 */
[----:B------:R2:W-:Y:S01]  /*2a50*/  STG.E.U8 desc[UR38][R2.64+0x1], R27 ;  /* 0x0000011b02007986 */ /* 0x0005e2000c101126 */
[----:B------:R-:W-:Y:S05]  /*2a60*/  BRA `(.L_x_51) ;  /* 0x00000000009c7947 */ /* 0x000fea0003800000 */
.L_x_36:
[----:B------:R-:W-:Y:S01]  /*2a70*/  IMAD R45, R45, -0x8, R36 ;  /* 0xfffffff82d2d7824 */ /* 0x000fe200078e0224 */
[----:B------:R-:W-:Y:S01]  /*2a80*/  ISETP.GE.AND P0, PT, R44, 0x1, PT ;  /* 0x000000012c00780c */ /* 0x000fe20003f06270 */
[----:B------:R-:W-:Y:S01]  /*2a90*/  IMAD.WIDE.U32 R4, R48, 0x80, RZ ;  /* 0x0000008030047825 */ /* 0x000fe200078e00ff */
[C---:B------:R-:W-:Y:S02]  /*2aa0*/  ISETP.GE.AND P5, PT, R44.reuse, 0x9, PT ;  /* 0x000000092c00780c */ /* 0x040fe40003fa6270 */
[C---:B------:R-:W-:Y:S02]  /*2ab0*/  ISETP.LT.OR P3, PT, R45.reuse, 0x1, !P0 ;  /* 0x000000012d00780c */ /* 0x040fe40004761670 */
[C---:B------:R-:W-:Y:S02]  /*2ac0*/  ISETP.LT.OR P0, PT, R45.reuse, 0x2, !P0 ;  /* 0x000000022d00780c */ /* 0x040fe40004701670 */
[----:B------:R-:W-:Y:S02]  /*2ad0*/  ISETP.LT.OR P4, PT, R45, 0x1, !P5 ;  /* 0x000000012d00780c */ /* 0x000fe40006f81670 */
[----:B------:R-:W-:-:S02]  /*2ae0*/  ISETP.GE.AND P2, PT, R44, 0x89, PT ;  /* 0x000000892c00780c */ /* 0x000fc40003f46270 */
[----:B------:R-:W-:-:S05]  /*2af0*/  ISETP.GE.AND P1, PT, R44, 0x81, PT ;  /* 0x000000812c00780c */ /* 0x000fca0003f26270 */
[-C--:B------:R-:W-:Y:S02]  /*2b00*/  @!P3 IMAD R7, R28, R34.reuse, RZ ;  /* 0x000000221c07b224 */ /* 0x080fe400078e02ff */
[----:B------:R-:W-:Y:S02]  /*2b10*/  @!P3 IMAD.MOV.U32 R2, RZ, RZ, R10 ;  /* 0x000000ffff02b224 */ /* 0x000fe400078e000a */
[----:B------:R-:W-:Y:S02]  /*2b20*/  @!P3 IMAD.MOV.U32 R3, RZ, RZ, R11 ;  /* 0x000000ffff03b224 */ /* 0x000fe400078e000b */
[-C--:B------:R-:W-:Y:S02]  /*2b30*/  @!P0 IMAD R29, R29, R34.reuse, RZ ;  /* 0x000000221d1d8224 */ /* 0x080fe400078e02ff */
[----:B------:R-:W-:Y:S01]  /*2b40*/  @!P4 IMAD R15, R30, R34, RZ ;  /* 0x000000221e0fc224 */ /* 0x000fe200078e02ff */
[----:B------:R0:W-:Y:S01]  /*2b50*/  @!P3 STG.E.U8 desc[UR38][R2.64], R7 ;  /* 0x000000070200b986 */ /* 0x0001e2000c101126 */
[C---:B------:R-:W-:Y:S01]  /*2b60*/  ISETP.LT.OR P3, PT, R45.reuse, 0x1, !P2 ;  /* 0x000000012d00780c */ /* 0x040fe20005761670 */
[----:B------:R-:W-:Y:S01]  /*2b70*/  @!P4 IMAD.MOV.U32 R6, RZ, RZ, R8 ;  /* 0x000000ffff06c224 */ /* 0x000fe200078e0008 */
[C---:B------:R-:W-:Y:S01]  /*2b80*/  ISETP.LT.OR P2, PT, R45.reuse, 0x2, !P2 ;  /* 0x000000022d00780c */ /* 0x040fe20005741670 */
[----:B------:R1:W-:Y:S01]  /*2b90*/  @!P0 STG.E.U8 desc[UR38][R10.64+0x1], R29 ;  /* 0x0000011d0a008986 */ /* 0x0003e2000c101126 */
[----:B------:R-:W-:-:S02]  /*2ba0*/  ISETP.LT.OR P0, PT, R45, 0x2, !P5 ;  /* 0x000000022d00780c */ /* 0x000fc40006f01670 */
[C---:B------:R-:W-:Y:S02]  /*2bb0*/  ISETP.LT.OR P5, PT, R45.reuse, 0x1, !P1 ;  /* 0x000000012d00780c */ /* 0x040fe40004fa1670 */
[----:B------:R-:W-:Y:S01]  /*2bc0*/  ISETP.LT.OR P1, PT, R45, 0x2, !P1 ;  /* 0x000000022d00780c */ /* 0x000fe20004f21670 */
[----:B0-----:R-:W-:Y:S02]  /*2bd0*/  @!P4 IMAD.MOV.U32 R7, RZ, RZ, R9 ;  /* 0x000000ffff07c224 */ /* 0x001fe400078e0009 */
[----:B------:R-:W-:Y:S02]  /*2be0*/  IMAD.SHL.U32 R3, R49, 0x80, RZ ;  /* 0x0000008031037824 */ /* 0x000fe400078e00ff */
[----:B------:R-:W-:Y:S01]  /*2bf0*/  @!P3 IMAD R21, R26, R34, RZ ;  /* 0x000000221a15b224 */ /* 0x000fe200078e02ff */
[----:B------:R0:W-:Y:S01]  /*2c00*/  @!P4 STG.E.U8 desc[UR38][R6.64], R15 ;  /* 0x0000000f0600c986 */ /* 0x0001e2000c101126 */
[----:B------:R-:W-:Y:S02]  /*2c10*/  @!P3 IADD3 R2, P4, R4, R8, RZ ;  /* 0x000000080402b210 */ /* 0x000fe40007f9e0ff */
[----:B------:R-:W-:-:S02]  /*2c20*/  @!P0 IMAD R31, R31, R34, RZ ;  /* 0x000000221f1f8224 */ /* 0x000fc400078e02ff */
[-C--:B-1----:R-:W-:Y:S01]  /*2c30*/  @!P5 IMAD R11, R24, R34.reuse, RZ ;  /* 0x00000022180bd224 */ /* 0x082fe200078e02ff */
[----:B------:R-:W-:Y:S01]  /*2c40*/  @!P3 IADD3.X R3, R9, R5, R3, P4, !PT ;  /* 0x000000050903b210 */ /* 0x000fe200027fe403 */
[----:B------:R-:W-:Y:S01]  /*2c50*/  @!P1 IMAD R25, R25, R34, RZ ;  /* 0x0000002219199224 */ /* 0x000fe200078e02ff */
[C---:B------:R-:W-:Y:S01]  /*2c60*/  @!P2 LEA R4, P4, R48.reuse, R8, 0x7 ;  /* 0x000000083004a211 */ /* 0x040fe200078838ff */
[----:B------:R-:W-:Y:S01]  /*2c70*/  @!P2 IMAD R27, R27, R34, RZ ;  /* 0x000000221b1ba224 */ /* 0x000fe200078e02ff */
[----:B------:R0:W-:Y:S02]  /*2c80*/  @!P0 STG.E.U8 desc[UR38][R8.64+0x1], R31 ;  /* 0x0000011f08008986 */ /* 0x0001e4000c101126 */
[----:B------:R-:W-:Y:S02]  /*2c90*/  @!P2 LEA.HI.X R5, R48, R9, R49, 0x7, P4 ;  /* 0x000000093005a211 */ /* 0x000fe400020f3c31 */
[----:B------:R0:W-:Y:S04]  /*2ca0*/  @!P5 STG.E.U8 desc[UR38][R12.64], R11 ;  /* 0x0000000b0c00d986 */ /* 0x0001e8000c101126 */
[----:B------:R0:W-:Y:S04]  /*2cb0*/  @!P1 STG.E.U8 desc[UR38][R12.64+0x1], R25 ;  /* 0x000001190c009986 */ /* 0x0001e8000c101126 */
[----:B------:R0:W-:Y:S04]  /*2cc0*/  @!P3 STG.E.U8 desc[UR38][R2.64], R21 ;  /* 0x000000150200b986 */ /* 0x0001e8000c101126 */
[----:B------:R0:W-:Y:S02]  /*2cd0*/  @!P2 STG.E.U8 desc[UR38][R4.64+0x1], R27 ;  /* 0x0000011b0400a986 */ /* 0x0001e4000c101126 */
.L_x_51:
[----:B------:R-:W-:Y:S05]  /*2ce0*/  BSYNC B0 ;  /* 0x0000000000007941 */ /* 0x000fea0003800000 */
.L_x_35:
[----:B------:R-:W-:Y:S01]  /*2cf0*/  IADD3 R18, P0, R18, UR36, RZ ;  /* 0x0000002412127c10 */ /* 0x000fe2000ff1e0ff */
[----:B------:R-:W-:Y:S01]  /*2d00*/  ULDC.64 UR4, c[0x0][0x650] ;  /* 0x0001940000047ab9 */ /* 0x000fe20000000a00 */
[----:B012---:R-:W-:Y:S01]  /*2d10*/  PRMT R2, RZ, 0x7610, R2 ;  /* 0x00007610ff027816 */ /* 0x007fe20000000002 */
[----:B------:R-:W-:Y:S01]  /*2d20*/  IMAD.MOV.U32 R45, RZ, RZ, -0x1 ;  /* 0xffffffffff2d7424 */ /* 0x000fe200078e00ff */
[----:B------:R-:W-:Y:S01]  /*2d30*/  IADD3.X R19, R19, UR42, RZ, P0, !PT ;  /* 0x0000002a13137c10 */ /* 0x000fe200087fe4ff */
[----:B------:R-:W-:Y:S01]  /*2d40*/  IMAD.MOV.U32 R47, RZ, RZ, -0x1 ;  /* 0xffffffffff2f7424 */ /* 0x000fe200078e00ff */
[----:B------:R-:W-:-:S04]  /*2d50*/  ISETP.GE.U32.AND P0, PT, R18, UR4, PT ;  /* 0x0000000412007c0c */ /* 0x000fc8000bf06070 */
[----:B------:R-:W-:-:S13]  /*2d60*/  ISETP.GE.U32.AND.EX P0, PT, R19, UR5, PT, P0 ;  /* 0x0000000513007c0c */ /* 0x000fda000bf06100 */
[----:B------:R-:W-:Y:S05]  /*2d70*/  @P0 BRA `(.L_x_52) ;  /* 0x0000000400580947 */ /* 0x000fea0003800000 */
[----:B------:R-:W0:Y:S01]  /*2d80*/  LDC.64 R8, c[0x0][0x628] ;  /* 0x00018a00ff087b82 */ /* 0x000e220000000a00 */
[----:B------:R-:W1:Y:S01]  /*2d90*/  S2R R10, SR_CTAID.X ;  /* 0x00000000000a7919 */ /* 0x000e620000002500 */
[----:B------:R-:W-:Y:S02]  /*2da0*/  IMAD.MOV.U32 R6, RZ, RZ, R18 ;  /* 0x000000ffff067224 */ /* 0x000fe400078e0012 */
[----:B------:R-:W-:Y:S01]  /*2db0*/  IMAD.MOV.U32 R7, RZ, RZ, R19 ;  /* 0x000000ffff077224 */ /* 0x000fe200078e0013 */
[----:B------:R-:W2:Y:S03]  /*2dc0*/  S2R R14, SR_CTAID.Y ;  /* 0x00000000000e7919 */ /* 0x000ea60000002600 */
[----:B------:R-:W3:Y:S08]  /*2dd0*/  LDC R0, c[0x0][0x630] ;  /* 0x00018c00ff007b82 */ /* 0x000ef00000000800 */
[----:B------:R-:W4:Y:S01]  /*2de0*/  LDC.64 R12, c[0x0][0x620] ;  /* 0x00018800ff0c7b82 */ /* 0x000f220000000a00 */
[----:B0-----:R-:W-:-:S04]  /*2df0*/  ISETP.NE.U32.AND P0, PT, R8, RZ, PT ;  /* 0x000000ff0800720c */ /* 0x001fc80003f05070 */
[----:B------:R-:W-:-:S13]  /*2e00*/  ISETP.NE.AND.EX P0, PT, R9, RZ, PT, P0 ;  /* 0x000000ff0900720c */ /* 0x000fda0003f05300 */
[----:B-1234-:R-:W-:Y:S05]  /*2e10*/  @!P0 BRA `(.L_x_53) ;  /* 0x0000000000288947 */ /* 0x01efea0003800000 */
        /* <DEDUP_REMOVED lines=10> */
.L_x_53:
[-CC-:B------:R-:W-:Y:S01]  /*2ec0*/  SHF.R.U64 R47, R6, R0.reuse, R7.reuse ;  /* 0x00000000062f7219 */ /* 0x180fe20000001207 */
[----:B------:R-:W0:Y:S01]  /*2ed0*/  LDC.64 R24, c[0x0][0x640] ;  /* 0x00019000ff187b82 */ /* 0x000e220000000a00 */
[----:B------:R-:W-:Y:S01]  /*2ee0*/  SHF.R.U32.HI R0, RZ, R0, R7 ;  /* 0x00000000ff007219 */ /* 0x000fe20000011607 */
[----:B------:R-:W-:Y:S01]  /*2ef0*/  ULDC UR4, c[0x0][0x150] ;  /* 0x0000540000047ab9 */ /* 0x000fe20000000800 */
[----:B------:R-:W-:Y:S02]  /*2f00*/  IADD3 R5, P0, RZ, -R47, RZ ;  /* 0x8000002fff057210 */ /* 0x000fe40007f1e0ff */
[----:B------:R-:W-:-:S03]  /*2f10*/  I2FP.F32.U32 R6, R10 ;  /* 0x0000000a00067245 */ /* 0x000fc60000201000 */
[----:B------:R-:W1:Y:S01]  /*2f20*/  LDC R4, c[0x0][0x618] ;  /* 0x00018600ff047b82 */ /* 0x000e620000000800 */
[----:B------:R-:W-:Y:S02]  /*2f30*/  IMAD.X R7, RZ, RZ, ~R0, P0 ;  /* 0x000000ffff077224 */ /* 0x000fe400000e0e00 */
[----:B------:R-:W-:Y:S01]  /*2f40*/  FMUL R6, R6, UR4 ;  /* 0x0000000406067c20 */ /* 0x000fe20008400000 */
[----:B------:R-:W-:Y:S01]  /*2f50*/  IMAD.WIDE.U32 R2, R5, R12, R18 ;  /* 0x0000000c05027225 */ /* 0x000fe200078e0012 */
[----:B------:R-:W-:-:S03]  /*2f60*/  ULDC UR4, c[0x0][0x154] ;  /* 0x0000550000047ab9 */ /* 0x000fc60000000800 */
[----:B------:R-:W-:Y:S01]  /*2f70*/  IMAD R0, R7, R12, RZ ;  /* 0x0000000c07007224 */ /* 0x000fe200078e02ff */
[----:B------:R-:W2:Y:S01]  /*2f80*/  LDC R20, c[0x0][0x608] ;  /* 0x00018200ff147b82 */ /* 0x000ea20000000800 */
[----:B------:R-:W3:Y:S02]  /*2f90*/  F2I.U32.TRUNC.NTZ R6, R6 ;  /* 0x0000000600067305 */ /* 0x000ee4000020f000 */
[----:B------:R-:W-:Y:S01]  /*2fa0*/  IMAD R5, R5, R13, R0 ;  /* 0x0000000d05057224 */ /* 0x000fe200078e0200 */
[----:B------:R-:W-:-:S03]  /*2fb0*/  I2FP.F32.U32 R0, R14 ;  /* 0x0000000e00007245 */ /* 0x000fc60000201000 */
[----:B------:R-:W-:Y:S01]  /*2fc0*/  IMAD.IADD R3, R3, 0x1, R5 ;  /* 0x0000000103037824 */ /* 0x000fe200078e0205 */
[----:B------:R-:W4:Y:S01]  /*2fd0*/  LDC R9, c[0x0][0x658] ;  /* 0x00019600ff097b82 */ /* 0x000f220000000800 */
[----:B0-----:R-:W-:-:S04]  /*2fe0*/  ISETP.NE.U32.AND P0, PT, R24, RZ, PT ;  /* 0x000000ff1800720c */ /* 0x001fc80003f05070 */
[----:B------:R-:W-:-:S03]  /*2ff0*/  ISETP.NE.AND.EX P0, PT, R25, RZ, PT, P0 ;  /* 0x000000ff1900720c */ /* 0x000fc60003f05300 */
[----:B------:R-:W0:Y:S01]  /*3000*/  LDC R7, c[0x0][0x144] ;  /* 0x00005100ff077b82 */ /* 0x000e220000000800 */
[-CC-:B-1----:R-:W-:Y:S01]  /*3010*/  SHF.R.U64 R8, R2, R4.reuse, R3.reuse ;  /* 0x0000000402087219 */ /* 0x182fe20000001203 */
[----:B---3--:R-:W-:Y:S01]  /*3020*/  IMAD.MOV R6, RZ, RZ, -R6 ;  /* 0x000000ffff067224 */ /* 0x008fe200078e0a06 */
[----:B------:R-:W-:Y:S01]  /*3030*/  SHF.R.U32.HI R3, RZ, R4, R3 ;  /* 0x00000004ff037219 */ /* 0x000fe20000011603 */
[----:B------:R-:W-:Y:S01]  /*3040*/  FMUL R4, R0, UR4 ;  /* 0x0000000400047c20 */ /* 0x000fe20008400000 */
[----:B------:R-:W-:-:S03]  /*3050*/  IMAD.MOV.U32 R2, RZ, RZ, 0x1 ;  /* 0x00000001ff027424 */ /* 0x000fc600078e00ff */
[----:B------:R-:W1:Y:S01]  /*3060*/  LDC R15, c[0x0][0x148] ;  /* 0x00005200ff0f7b82 */ /* 0x000e620000000800 */
[----:B------:R3:W0:Y:S01]  /*3070*/  F2I.U32.TRUNC.NTZ R12, R4 ;  /* 0x00000004000c7305 */ /* 0x000622000020f000 */
[-CC-:B--2---:R-:W-:Y:S02]  /*3080*/  SHF.R.U64 R11, R8, R20.reuse, R3.reuse ;  /* 0x00000014080b7219 */ /* 0x184fe40000001203 */
[----:B------:R-:W-:-:S04]  /*3090*/  SHF.R.U32.HI R0, RZ, R20, R3 ;  /* 0x00000014ff007219 */ /* 0x000fc80000011603 */
[----:B------:R-:W2:Y:S01]  /*30a0*/  LDC R27, c[0x0][0x648] ;  /* 0x00019200ff1b7b82 */ /* 0x000ea20000000800 */
[-CC-:B----4-:R-:W-:Y:S02]  /*30b0*/  SHF.R.U64 R13, R11, R9.reuse, R0.reuse ;  /* 0x000000090b0d7219 */ /* 0x190fe40000001200 */
[----:B------:R-:W-:-:S05]  /*30c0*/  SHF.R.U32.HI R3, RZ, R9, R0 ;  /* 0x00000009ff037219 */ /* 0x000fca0000011600 */
[----:B------:R-:W4:Y:S01]  /*30d0*/  LDC R28, c[0x0][0x638] ;  /* 0x00018e00ff1c7b82 */ /* 0x000f220000000800 */
[----:B0-----:R-:W-:Y:S01]  /*30e0*/  IMAD R21, R7, R6, R10 ;  /* 0x0000000607157224 */ /* 0x001fe200078e020a */
[----:B------:R-:W-:Y:S01]  /*30f0*/  SHF.L.U32 R10, R2, R9, RZ ;  /* 0x00000009020a7219 */ /* 0x000fe200000006ff */
[----:B------:R-:W-:-:S05]  /*3100*/  IMAD.MOV.U32 R2, RZ, RZ, R13 ;  /* 0x000000ffff027224 */ /* 0x000fca00078e000d */
[----:B------:R-:W0:Y:S08]  /*3110*/  LDC R29, c[0x0][0x610] ;  /* 0x00018400ff1d7b82 */ /* 0x000e300000000800 */
[----:B------:R-:W0:Y:S01]  /*3120*/  LDC R26, c[0x0][0x600] ;  /* 0x00018000ff1a7b82 */ /* 0x000e220000000800 */
[----:B-123--:R-:W-:Y:S05]  /*3130*/  @!P0 BRA `(.L_x_54) ;  /* 0x0000000000288947 */ /* 0x00efea0003800000 */
[----:B------:R-:W1:Y:S02]  /*3140*/  LDC R0, c[0x0][0x64c] ;  /* 0x00019300ff007b82 */ /* 0x000e640000000800 */
[----:B-1----:R-:W-:-:S05]  /*3150*/  IADD3 R7, P0, R13, R0, RZ ;  /* 0x000000000d077210 */ /* 0x002fca0007f1e0ff */
        /* <DEDUP_REMOVED lines=8> */
.L_x_54:
[----:B------:R-:W-:Y:S01]  /*31e0*/  ISETP.NE.AND P0, PT, R17, 0x1, PT ;  /* 0x000000011100780c */ /* 0x000fe20003f05270 */
[----:B0-----:R-:W-:Y:S01]  /*31f0*/  VIADD R5, R26, 0xffffffff ;  /* 0xffffffff1a057836 */ /* 0x001fe20000000000 */
[----:B------:R-:W-:Y:S01]  /*3200*/  SHF.R.U64 R3, R2, R27, R3 ;  /* 0x0000001b02037219 */ /* 0x000fe20000001203 */
[----:B------:R-:W-:Y:S01]  /*3210*/  IMAD.MOV R12, RZ, RZ, -R12 ;  /* 0x000000ffff0c7224 */ /* 0x000fe200078e0a0c */
[----:B------:R-:W-:Y:S02]  /*3220*/  LOP3.LUT R0, R11, R38, RZ, 0xc0, !PT ;  /* 0x000000260b007212 */ /* 0x000fe400078ec0ff */
[----:B------:R-:W-:Y:S01]  /*3230*/  LOP3.LUT R2, R8, R5, RZ, 0xc0, !PT ;  /* 0x0000000508027212 */ /* 0x000fe200078ec0ff */
[----:B------:R-:W-:Y:S02]  /*3240*/  IMAD.MOV R4, RZ, RZ, -R3 ;  /* 0x000000ffff047224 */ /* 0x000fe400078e0a03 */
[----:B------:R-:W-:Y:S02]  /*3250*/  IMAD R0, R10, R3, R0 ;  /* 0x000000030a007224 */ /* 0x000fe400078e0200 */
[----:B----4-:R-:W-:-:S02]  /*3260*/  IMAD R3, R4, R28, R13 ;  /* 0x0000001c04037224 */ /* 0x010fc400078e020d */
[----:B------:R-:W-:Y:S02]  /*3270*/  @P0 IMAD R21, R15, R12, R14 ;  /* 0x0000000c0f150224 */ /* 0x000fe400078e020e */
[----:B------:R-:W-:Y:S02]  /*3280*/  IMAD R3, R3, R26, R2 ;  /* 0x0000001a03037224 */ /* 0x000fe400078e0202 */
[----:B------:R-:W-:Y:S02]  /*3290*/  IMAD R0, R0, R29, R21 ;  /* 0x0000001d00007224 */ /* 0x000fe400078e0215 */
[----:B------:R-:W-:-:S03]  /*32a0*/  IMAD.MOV.U32 R4, RZ, RZ, 0x1 ;  /* 0x00000001ff047424 */ /* 0x000fc600078e00ff */
[----:B------:R-:W-:Y:S02]  /*32b0*/  SEL R45, R3, R0, !P0 ;  /* 0x00000000032d7207 */ /* 0x000fe40004000000 */
[----:B------:R-:W-:Y:S02]  /*32c0*/  PRMT R2, R4, 0x7610, R2 ;  /* 0x0000761004027816 */ /* 0x000fe40000000002 */
[----:B------:R-:W-:-:S07]  /*32d0*/  SEL R0, R0, R3, !P0 ;  /* 0x0000000300007207 */ /* 0x000fce0004000000 */
.L_x_52:
[----:B------:R-:W-:Y:S01]  /*32e0*/  LOP3.LUT P0, RZ, R2, 0xff, RZ, 0xc0, !PT ;  /* 0x000000ff02ff7812 */ /* 0x000fe2000780c0ff */
[----:B------:R-:W-:-:S12]  /*32f0*/  IMAD.MOV.U32 R43, RZ, RZ, R0 ;  /* 0x000000ffff2b7224 */ /* 0x000fd800078e0000 */
[----:B------:R-:W-:Y:S05]  /*3300*/  @P0 BRA `(.L_x_55) ;  /* 0xffffffe000940947 */ /* 0x000fea000383ffff */
[----:B------:R-:W-:Y:S05]  /*3310*/  EXIT ;  /* 0x000000000000794d */ /* 0x000fea0003800000 */
.L_x_8:
        /* <DEDUP_REMOVED lines=26> */
.L_x_57:
[----:B------:R-:W0:Y:S01]  /*34c0*/  LDC.64 R32, c[0x0][0x640] ;  /* 0x00019000ff207b82 */ /* 0x000e220000000a00 */
[-CC-:B------:R-:W-:Y:S02]  /*34d0*/  SHF.R.U64 R22, R12, R20.reuse, R13.reuse ;  /* 0x000000140c167219 */ /* 0x180fe4000000120d */
[----:B------:R-:W-:Y:S02]  /*34e0*/  SHF.R.U32.HI R3, RZ, R20, R13 ;  /* 0x00000014ff037219 */ /* 0x000fe4000001160d */
[----:B------:R-:W-:-:S03]  /*34f0*/  IADD3 R11, P0, RZ, -R22, RZ ;  /* 0x80000016ff0b7210 */ /* 0x000fc60007f1e0ff */
[----:B------:R-:W1:Y:S02]  /*3500*/  LDC R12, c[0x0][0x618] ;  /* 0x00018600ff0c7b82 */ /* 0x000e640000000800 */
[----:B------:R-:W-:Y:S02]  /*3510*/  IMAD.X R3, RZ, RZ, ~R3, P0 ;  /* 0x000000ffff037224 */ /* 0x000fe400000e0e03 */
[----:B------:R-:W-:-:S04]  /*3520*/  IMAD.WIDE.U32 R8, R11, R26, R18 ;  /* 0x0000001a0b087225 */ /* 0x000fc800078e0012 */
[----:B------:R-:W2:Y:S01]  /*3530*/  LDC R28, c[0x0][0x608] ;  /* 0x00018200ff1c7b82 */ /* 0x000ea20000000800 */
[----:B------:R-:W-:-:S04]  /*3540*/  IMAD R10, R3, R26, RZ ;  /* 0x0000001a030a7224 */ /* 0x000fc800078e02ff */
[----:B------:R-:W-:Y:S02]  /*3550*/  IMAD R3, R11, R27, R10 ;  /* 0x0000001b0b037224 */ /* 0x000fe400078e020a */
[----:B------:R-:W-:Y:S01]  /*3560*/  IMAD.MOV.U32 R27, RZ, RZ, 0x1 ;  /* 0x00000001ff1b7424 */ /* 0x000fe200078e00ff */
[----:B------:R-:W3:Y:S01]  /*3570*/  LDC R30, c[0x0][0x658] ;  /* 0x00019600ff1e7b82 */ /* 0x000ee20000000800 */
[----:B------:R-:W-:Y:S01]  /*3580*/  IMAD.IADD R3, R9, 0x1, R3 ;  /* 0x0000000109037824 */ /* 0x000fe200078e0203 */
[----:B0-----:R-:W-:Y:S01]  /*3590*/  ISETP.NE.U32.AND P0, PT, R32, RZ, PT ;  /* 0x000000ff2000720c */ /* 0x001fe20003f05070 */
[----:B------:R-:W-:-:S03]  /*35a0*/  IMAD.MOV.U32 R9, RZ, RZ, -0x1 ;  /* 0xffffffffff097424 */ /* 0x000fc600078e00ff */
        /* <DEDUP_REMOVED lines=8> */
[-C--:B---3--:R-:W-:Y:S02]  /*3630*/  SHF.L.U32 R8, R9, R30.reuse, RZ ;  /* 0x0000001e09087219 */ /* 0x088fe400000006ff */
[--C-:B------:R-:W-:Y:S02]  /*3640*/  SHF.R.U64 R26, R20, R30, R3.reuse ;  /* 0x0000001e141a7219 */ /* 0x100fe40000001203 */
[----:B------:R-:W-:Y:S02]  /*3650*/  LOP3.LUT R29, RZ, R8, RZ, 0x33, !PT ;  /* 0x00000008ff1d7212 */ /* 0x000fe400078e33ff */
[----:B------:R-:W-:Y:S01]  /*3660*/  SHF.R.U32.HI R9, RZ, R30, R3 ;  /* 0x0000001eff097219 */ /* 0x000fe20000011603 */
[----:B------:R-:W3:Y:S01]  /*3670*/  LDC R31, c[0x0][0x610] ;  /* 0x00018400ff1f7b82 */ /* 0x000ee20000000800 */
[----:B------:R-:W-:Y:S01]  /*3680*/  IMAD.MOV.U32 R8, RZ, RZ, R26 ;  /* 0x000000ffff087224 */ /* 0x000fe200078e001a */
[----:B------:R-:W-:Y:S06]  /*3690*/  @!P0 BRA `(.L_x_58) ;  /* 0x0000000000288947 */ /* 0x000fec0003800000 */
        /* <DEDUP_REMOVED lines=10> */
.L_x_58:
[----:B------:R-:W-:Y:S01]  /*3740*/  ISETP.NE.AND P0, PT, R17, 0x1, PT ;  /* 0x000000011100780c */ /* 0x000fe20003f05270 */
[----:B0-----:R-:W-:Y:S01]  /*3750*/  VIADD R11, R21, 0xffffffff ;  /* 0xffffffff150b7836 */ /* 0x001fe20000000000 */
[----:B-1----:R-:W-:Y:S02]  /*3760*/  SHF.R.U64 R8, R8, R23, R9 ;  /* 0x0000001708087219 */ /* 0x002fe40000001209 */
[----:B------:R-:W-:Y:S02]  /*3770*/  SHF.L.U32 R5, R27, R30, RZ ;  /* 0x0000001e1b057219 */ /* 0x000fe400000006ff */
[----:B------:R-:W-:Y:S01]  /*3780*/  LOP3.LUT R3, R20, R29, RZ, 0xc0, !PT ;  /* 0x0000001d14037212 */ /* 0x000fe200078ec0ff */
[----:B------:R-:W-:Y:S01]  /*3790*/  IMAD.MOV R9, RZ, RZ, -R8 ;  /* 0x000000ffff097224 */ /* 0x000fe200078e0a08 */
[----:B------:R-:W-:-:S03]  /*37a0*/  LOP3.LUT R14, R14, R11, RZ, 0xc0, !PT ;  /* 0x0000000b0e0e7212 */ /* 0x000fc600078ec0ff */
[----:B------:R-:W-:Y:S02]  /*37b0*/  IMAD R5, R5, R8, R3 ;  /* 0x0000000805057224 */ /* 0x000fe400078e0203 */
[----:B------:R-:W-:Y:S02]  /*37c0*/  @P0 IMAD R6, R7, R24, R4 ;  /* 0x0000001807060224 */ /* 0x000fe400078e0204 */
[----:B--2---:R-:W-:Y:S02]  /*37d0*/  IMAD R3, R9, R25, R26 ;  /* 0x0000001909037224 */ /* 0x004fe400078e021a */
[----:B---3--:R-:W-:Y:S02]  /*37e0*/  IMAD R6, R5, R31, R6 ;  /* 0x0000001f05067224 */ /* 0x008fe400078e0206 */
[----:B------:R-:W-:Y:S02]  /*37f0*/  IMAD R3, R3, R21, R14 ;  /* 0x0000001503037224 */ /* 0x000fe400078e020e */
[----:B------:R-:W-:-:S03]  /*3800*/  IMAD.MOV.U32 R8, RZ, RZ, 0x1 ;  /* 0x00000001ff087424 */ /* 0x000fc600078e00ff */
[----:B------:R-:W-:Y:S02]  /*3810*/  SEL R20, R3, R6, !P0 ;  /* 0x0000000603147207 */ /* 0x000fe40004000000 */
[----:B------:R-:W-:Y:S01]  /*3820*/  SEL R21, R6, R3, !P0 ;  /* 0x0000000306157207 */ /* 0x000fe20004000000 */
[----:B------:R-:W-:-:S07]  /*3830*/  IMAD.MOV.U32 R3, RZ, RZ, R22 ;  /* 0x000000ffff037224 */ /* 0x000fce00078e0016 */
.L_x_56:
[----:B------:R-:W-:-:S08]  /*3840*/  NOP ;  /* 0x0000000000007918 */ /* 0x000fd00000000000 */
[----:B------:R-:W0:-:S00]  /*3850*/  USETMAXREG.DEALLOC.CTAPOOL 0x28 ;  /* 0x00000028000079c8 */ /* 0x000e0000080e0500 */
[----:B0-----:R-:W-:-:S13]  /*3860*/  ISETP.NE.AND P0, PT, R2, RZ, PT ;  /* 0x000000ff0200720c */ /* 0x001fda0003f05270 */
[----:B------:R-:W-:Y:S05]  /*3870*/  @P0 EXIT ;  /* 0x000000000000094d */ /* 0x000fea0003800000 */
[----:B------:R-:W-:Y:S01]  /*3880*/  LOP3.LUT P0, RZ, R8, 0xff, RZ, 0xc0, !PT ;  /* 0x000000ff08ff7812 */ /* 0x000fe2000780c0ff */
[----:B------:R-:W-:Y:S02]  /*3890*/  IMAD.MOV.U32 R6, RZ, RZ, 0x1 ;  /* 0x00000001ff067424 */ /* 0x000fe400078e00ff */
[----:B------:R-:W-:-:S10]  /*38a0*/  IMAD.MOV.U32 R7, RZ, RZ, RZ ;  /* 0x000000ffff077224 */ /* 0x000fd400078e00ff */
[----:B------:R-:W-:Y:S05]  /*38b0*/  @!P0 BRA `(.L_x_59) ;  /* 0x0000000c00348947 */ /* 0x000fea0003800000 */
[----:B------:R-:W0:Y:S01]  /*38c0*/  LDC R2, c[0x0][0x28c] ;  /* 0x0000a300ff027b82 */ /* 0x000e220000000800 */
[----:B------:R-:W1:Y:S01]  /*38d0*/  S2R R11, SR_CgaCtaId ;  /* 0x00000000000b7919 */ /* 0x000e620000008800 */
[----:B------:R-:W-:Y:S01]  /*38e0*/  ULDC UR5, c[0x0][0x658] ;  /* 0x0001960000057ab9 */ /* 0x000fe20000000800 */
[----:B------:R-:W-:Y:S01]  /*38f0*/  UMOV UR6, 0xffffffff ;  /* 0xffffffff00067882 */ /* 0x000fe20000000000 */
[----:B------:R-:W-:Y:S01]  /*3900*/  BSSY B0, `(.L_x_59) ;  /* 0x00000c8000007945 */ /* 0x000fe20003800000 */
[----:B------:R-:W-:Y:S01]  /*3910*/  USHF.L.U32 UR6, UR6, UR5, URZ ;  /* 0x0000000506067299 */ /* 0x000fe2000800063f */
[----:B------:R-:W-:Y:S01]  /*3920*/  IMAD.MOV.U32 R9, RZ, RZ, 0x1 ;  /* 0x00000001ff097424 */ /* 0x000fe200078e00ff */
[----:B------:R-:W-:Y:S01]  /*3930*/  LOP3.LUT R8, R16, 0x2, RZ, 0xfc, !PT ;  /* 0x0000000210087812 */ /* 0x000fe200078efcff */
[----:B------:R-:W-:Y:S01]  /*3940*/  IMAD.MOV.U32 R6, RZ, RZ, 0x1 ;  /* 0x00000001ff067424 */ /* 0x000fe200078e00ff */
[----:B------:R-:W-:Y:S01]  /*3950*/  ULDC UR4, c[0x0][0x600] ;  /* 0x0001800000047ab9 */ /* 0x000fe20000000800 */
[----:B------:R-:W-:Y:S01]  /*3960*/  IMAD.MOV.U32 R7, RZ, RZ, RZ ;  /* 0x000000ffff077224 */ /* 0x000fe200078e00ff */
[----:B------:R-:W-:Y:S01]  /*3970*/  UMOV UR7, 0x1 ;  /* 0x0000000100077882 */ /* 0x000fe20000000000 */
[----:B------:R-:W-:-:S02]  /*3980*/  UIADD3 UR15, UR4, -0x1, URZ ;  /* 0xffffffff040f7890 */ /* 0x000fc4000fffe03f */
[----:B------:R-:W-:Y:S02]  /*3990*/  USHF.L.U32 UR17, UR7, UR5, URZ ;  /* 0x0000000507117299 */ /* 0x000fe4000800063f */
[----:B------:R-:W-:Y:S01]  /*39a0*/  ULOP3.LUT UR16, URZ, UR6, URZ, 0x33, !UPT ;  /* 0x000000063f107292 */ /* 0x000fe2000f8e333f */
[----:B------:R-:W-:Y:S01]  /*39b0*/  ULDC.64 UR20, c[0x0][0x198] ;  /* 0x0000660000147ab9 */ /* 0x000fe20000000a00 */
[----:B0-----:R-:W-:-:S05]  /*39c0*/  VIADD R2, R2, 0x3f ;  /* 0x0000003f02027836 */ /* 0x001fca0000000000 */
[----:B------:R-:W-:-:S04]  /*39d0*/  SHF.R.S32.HI R5, RZ, 0x1f, R2 ;  /* 0x0000001fff057819 */ /* 0x000fc80000011402 */
[----:B------:R-:W-:Y:S01]  /*39e0*/  LEA.HI R5, R5, R2, RZ, 0x6 ;  /* 0x0000000205057211 */ /* 0x000fe200078f30ff */
[C---:B-1----:R-:W-:Y:S02]  /*39f0*/  IMAD.SHL.U32 R2, R11.reuse, 0x100, RZ ;  /* 0x000001000b027824 */ /* 0x042fe400078e00ff */
[----:B------:R-:W-:Y:S01]  /*3a00*/  IMAD.SHL.U32 R11, R11, 0x4, RZ ;  /* 0x000000040b0b7824 */ /* 0x000fe200078e00ff */
[----:B------:R-:W-:Y:S02]  /*3a10*/  SHF.R.S32.HI R10, RZ, 0x6, R5 ;  /* 0x00000006ff0a7819 */ /* 0x000fe40000011405 */
[----:B------:R-:W-:Y:S02]  /*3a20*/  LOP3.LUT R2, R2, 0x100, RZ, 0xc0, !PT ;  /* 0x0000010002027812 */ /* 0x000fe400078ec0ff */
[----:B------:R-:W-:Y:S01]  /*3a30*/  LOP3.LUT R11, R11, 0x4, RZ, 0xc0, !PT ;  /* 0x000000040b0b7812 */ /* 0x000fe200078ec0ff */
[----:B------:R-:W-:Y:S02]  /*3a40*/  VIADD R13, R10, 0x1 ;  /* 0x000000010a0d7836 */ /* 0x000fe40000000000 */
[----:B------:R-:W-:-:S07]  /*3a50*/  VIADD R12, R2, 0x34180 ;  /* 0x00034180020c7836 */ /* 0x000fce0000000000 */
.L_x_70:
[----:B------:R-:W-:-:S03]  /*3a60*/  UMOV UR4, 0xffffffff ;  /* 0xffffffff00047882 */ /* 0x000fc60000000000 */
[----:B------:R-:W-:Y:S05]  /*3a70*/  BRA.DIV UR4, `(.L_x_60) ;  /* 0x0000001204f47947 */ /* 0x000fea000b800000 */
[----:B------:R-:W-:-:S13]  /*3a80*/  ELECT P6, URZ, PT ;  /* 0x00000000003f782f */ /* 0x000fda00038c0000 */
.L_x_90:
[----:B------:R-:W0:Y:S01]  /*3a90*/  LDC R2, c[0x0][0x28c] ;  /* 0x0000a300ff027b82 */ /* 0x000e220000000800 */
[----:B------:R-:W-:Y:S01]  /*3aa0*/  BSSY B1, `(.L_x_61) ;  /* 0x0000038000017945 */ /* 0x000fe20003800000 */
[----:B0-----:R-:W-:-:S13]  /*3ab0*/  ISETP.LT.OR P6, PT, R2, 0x1, !P6 ;  /* 0x000000010200780c */ /* 0x001fda00077c1670 */
[----:B------:R-:W-:Y:S05]  /*3ac0*/  @P6 BRA `(.L_x_62) ;  /* 0x0000000000d46947 */ /* 0x000fea0003800000 */
[----:B------:R-:W-:Y:S02]  /*3ad0*/  IMAD R20, R20, 0x8, R11 ;  /* 0x0000000814147824 */ /* 0x000fe400078e020b */
[----:B------:R-:W-:Y:S02]  /*3ae0*/  IMAD.SHL.U32 R21, R21, 0x100, RZ ;  /* 0x0000010015157824 */ /* 0x000fe400078e00ff */
[----:B------:R-:W-:Y:S02]  /*3af0*/  IMAD.MOV.U32 R24, RZ, RZ, RZ ;  /* 0x000000ffff187224 */ /* 0x000fe400078e00ff */
[----:B------:R-:W-:Y:S02]  /*3b00*/  IMAD.MOV.U32 R2, RZ, RZ, R13 ;  /* 0x000000ffff027224 */ /* 0x000fe400078e000d */
[----:B------:R-:W-:Y:S02]  /*3b10*/  IMAD.MOV.U32 R4, RZ, RZ, R6 ;  /* 0x000000ffff047224 */ /* 0x000fe400078e0006 */
[----:B------:R-:W-:-:S07]  /*3b20*/  IMAD.MOV.U32 R5, RZ, RZ, R7 ;  /* 0x000000ffff057224 */ /* 0x000fce00078e0007 */
.L_x_65:
[----:B------:R-:W0:Y:S01]  /*3b30*/  S2R R15, SR_CgaCtaId ;  /* 0x00000000000f7919 */ /* 0x000e220000008800 */
[----:B------:R-:W-:Y:S02]  /*3b40*/  MOV R14, 0x400 ;  /* 0x00000400000e7802 */ /* 0x000fe40000000f00 */
[----:B------:R-:W-:Y:S02]  /*3b50*/  ISETP.NE.AND P1, PT, R0, RZ, PT ;  /* 0x000000ff0000720c */ /* 0x000fe40003f25270 */
[----:B0-----:R-:W-:Y:S02]  /*3b60*/  LEA R22, R15, R14, 0x18 ;  /* 0x0000000e0f167211 */ /* 0x001fe400078ec0ff */
[----:B------:R-:W-:-:S09]  /*3b70*/  SHF.L.U32 R14, R4, 0x1f, RZ ;  /* 0x0000001f040e7819 */ /* 0x000fd200000006ff */
[----:B------:R-:W0:Y:S01]  /*3b80*/  @!P1 LDC R15, c[0x0][0x500] ;  /* 0x00014000ff0f9b82 */ /* 0x000e220000000800 */
[----:B------:R-:W-:-:S04]  /*3b90*/  IMAD R23, R5, 0x8, R22 ;  /* 0x0000000805177824 */ /* 0x000fc800078e0216 */
[----:B------:R-:W1:Y:S02]  /*3ba0*/  SYNCS.PHASECHK.TRANS64.TRYWAIT P0, [R23+URZ+0x68], R14 ;  /* 0x0000680e170075a7 */ /* 0x000e64000800017f */
[----:B-1----:R-:W-:Y:S05]  /*3bb0*/  @!P0 BRA `(.L_x_63) ;  /* 0x0000001000c48947 */ /* 0x002fea0003800000 */
.L_x_91:
[----:B-1----:R-:W-:Y:S01]  /*3bc0*/  PRMT R14, R8, 0x9910, RZ ;  /* 0x00009910080e7816 */ /* 0x002fe200000000ff */
[----:B0-----:R0:W-:Y:S03]  /*3bd0*/  @!P1 SYNCS.ARRIVE.TRANS64 RZ, [R23+URZ], R15 ;  /* 0x0000000f17ff99a7 */ /* 0x0011e6000800003f */
[----:B------:R-:W-:-:S13]  /*3be0*/  ISETP.NE.AND P0, PT, R14, 0x2, PT ;  /* 0x000000020e00780c */ /* 0x000fda0003f05270 */
[----:B0-----:R-:W-:Y:S05]  /*3bf0*/  @P0 BRA `(.L_x_64) ;  /* 0x0000000000040947 */ /* 0x001fea0003800000 */
[----:B------:R-:W-:Y:S01]  /*3c00*/  BPT.TRAP 0x1 ;  /* 0x000000040000795c */ /* 0x000fe20000300000 */
.L_x_64:
[----:B------:R-:W-:Y:S01]  /*3c10*/  R2UR UR13, R22 ;  /* 0x00000000160d72ca */ /* 0x000fe200000e0000 */
[----:B------:R-:W-:Y:S01]  /*3c20*/  IMAD R22, R5, 0x4000, R22 ;  /* 0x0000400005167824 */ /* 0x000fe200078e0216 */
[----:B------:R-:W-:Y:S01]  /*3c30*/  R2UR UR9, R23 ;  /* 0x00000000170972ca */ /* 0x000fe200000e0000 */
[C---:B------:R-:W-:Y:S01]  /*3c40*/  IMAD R14, R5.reuse, 0x200, R12 ;  /* 0x00000200050e7824 */ /* 0x040fe200078e020c */
[----:B------:R-:W-:Y:S01]  /*3c50*/  UIADD3 UR4, UP0, UR20, 0xf0, URZ ;  /* 0x000000f014047890 */ /* 0x000fe2000ff1e03f */
[----:B------:R-:W-:Y:S01]  /*3c60*/  VIADD R2, R2, 0xffffffff ;  /* 0xffffffff02027836 */ /* 0x000fe20000000000 */
[----:B------:R-:W-:Y:S01]  /*3c70*/  R2UR UR5, R22 ;  /* 0x00000000160572ca */ /* 0x000fe200000e0000 */
[----:B------:R-:W-:Y:S01]  /*3c80*/  UIADD3 UR22, UP1, UR20, 0x1f0, URZ ;  /* 0x000001f014167890 */ /* 0x000fe2000ff3e03f */
[----:B------:R-:W-:Y:S01]  /*3c90*/  R2UR UR8, R14 ;  /* 0x000000000e0872ca */ /* 0x000fe200000e0000 */
[----:B------:R-:W-:Y:S01]  /*3ca0*/  VIADD R5, R5, 0x1 ;  /* 0x0000000105057836 */ /* 0x000fe20000000000 */
[----:B------:R-:W-:Y:S01]  /*3cb0*/  R2UR UR11, R21 ;  /* 0x00000000150b72ca */ /* 0x000fe200000e0000 */
[----:B------:R-:W-:Y:S01]  /*3cc0*/  UIADD3.X UR23, URZ, UR21, URZ, UP1, !UPT ;  /* 0x000000153f177290 */ /* 0x000fe20008ffe43f */
[----:B------:R-:W-:Y:S01]  /*3cd0*/  R2UR UR10, R24 ;  /* 0x00000000180a72ca */ /* 0x000fe200000e0000 */
[----:B------:R-:W-:Y:S01]  /*3ce0*/  UMOV UR6, 0x0 ;  /* 0x0000000000067882 */ /* 0x000fe20000000000 */
[----:B------:R-:W-:Y:S01]  /*3cf0*/  R2UR UR12, R3 ;  /* 0x00000000030c72ca */ /* 0x000fe200000e0000 */
[----:B------:R-:W-:Y:S01]  /*3d00*/  UMOV UR7, 0x10000000 ;  /* 0x1000000000077882 */ /* 0x000fe20000000000 */
[----:B------:R-:W-:Y:S01]  /*3d10*/  R2UR UR18, R20 ;  /* 0x00000000141272ca */ /* 0x000fe200000e0000 */
[----:B------:R-:W-:Y:S01]  /*3d20*/  UMOV UR19, 0x30000 ;  /* 0x0003000000137882 */ /* 0x000fe20000000000 */
[----:B------:R-:W-:Y:S01]  /*3d30*/  ISETP.GT.AND P1, PT, R2, 0x1, PT ;  /* 0x000000010200780c */ /* 0x000fe20003f24270 */
[----:B------:R-:W-:Y:S01]  /*3d40*/  UIADD3 UR14, UR5, 0x180, URZ ;  /* 0x00000180050e7890 */ /* 0x000fe2000fffe03f */
[----:B------:R-:W-:Y:S01]  /*3d50*/  ISETP.NE.AND P0, PT, R5, 0xd, PT ;  /* 0x0000000d0500780c */ /* 0x000fe20003f05270 */
[----:B------:R-:W-:Y:S01]  /*3d60*/  UIADD3.X UR5, URZ, UR21, URZ, UP0, !UPT ;  /* 0x000000153f057290 */ /* 0x000fe200087fe43f */
[----:B------:R-:W-:Y:S01]  /*3d70*/  VIADD R24, R24, 0x40 ;  /* 0x0000004018187836 */ /* 0x000fe20000000000 */
[----:B------:R-:W-:Y:S01]  /*3d80*/  UIADD3 UR13, UR13, UR8, URZ ;  /* 0x000000080d0d7290 */ /* 0x000fe2000fffe03f */
[----:B------:R-:W-:-:S02]  /*3d90*/  SEL R15, RZ, 0x1, P0 ;  /* 0x00000001ff0f7807 */ /* 0x000fc40000000000 */
[----:B------:R-:W-:Y:S01]  /*3da0*/  UMOV UR8, UR14 ;  /* 0x0000000e00087c82 */ /* 0x000fe20008000000 */
[----:B------:R-:W-:Y:S02]  /*3db0*/  SEL R5, R5, RZ, P0 ;  /* 0x000000ff05057207 */ /* 0x000fe40000000000 */
[----:B------:R-:W-:Y:S01]  /*3dc0*/  LOP3.LUT R4, R4, R15, RZ, 0x3c, !PT ;  /* 0x0000000f04047212 */ /* 0x000fe200078e3cff */
[----:B------:R0:W-:Y:S02]  /*3dd0*/  UTMALDG.3D [UR8], [UR4], desc[UR6] ;  /* 0x00000608040075b4 */ /* 0x0001e40008011000 */
[----:B0-----:R-:W-:Y:S01]  /*3de0*/  UMOV UR11, UR18 ;  /* 0x00000012000b7c82 */ /* 0x001fe20008000000 */
[----:B------:R-:W-:Y:S02]  /*3df0*/  UMOV UR8, UR13 ;  /* 0x0000000d00087c82 */ /* 0x000fe40008000000 */
[----:B------:R0:W-:Y:S02]  /*3e00*/  UTMALDG.3D.MULTICAST [UR8], [UR22], UR19, desc[UR6] ;  /* 0x00000608160073b4 */ /* 0x0001e40008011813 */
[----:B0-----:R-:W-:Y:S05]  /*3e10*/  @P1 BRA `(.L_x_65) ;  /* 0xfffffffc00441947 */ /* 0x001fea000383ffff */
.L_x_62:
[----:B------:R-:W-:Y:S05]  /*3e20*/  BSYNC B1 ;  /* 0x0000000000017941 */ /* 0x000fea0003800000 */
.L_x_61:
[----:B------:R-:W-:Y:S01]  /*3e30*/  LOP3.LUT P1, RZ, R9, 0xff, RZ, 0xc0, !PT ;  /* 0x000000ff09ff7812 */ /* 0x000fe2000782c0ff */
[C---:B------:R-:W-:Y:S01]  /*3e40*/  IMAD.IADD R4, R10.reuse, 0x1, R7 ;  /* 0x000000010a047824 */ /* 0x040fe200078e0207 */
[----:B------:R-:W-:Y:S01]  /*3e50*/  ULDC.64 UR4, c[0x0][0x650] ;  /* 0x0001940000047ab9 */ /* 0x000fe20000000a00 */
[----:B------:R-:W-:Y:S01]  /*3e60*/  ISETP.GE.U32.AND P2, PT, R10, 0xd, PT ;  /* 0x0000000d0a00780c */ /* 0x000fe20003f46070 */
[----:B------:R-:W-:Y:S01]  /*3e70*/  BSSY B1, `(.L_x_66) ;  /* 0x000006e000017945 */ /* 0x000fe20003800000 */
[----:B------:R-:W-:Y:S01]  /*3e80*/  IMAD.MOV.U32 R21, RZ, RZ, -0x1 ;  /* 0xffffffffff157424 */ /* 0x000fe200078e00ff */
[----:B------:R-:W-:Y:S01]  /*3e90*/  ISETP.GT.U32.AND P0, PT, R4, 0xc, PT ;  /* 0x0000000c0400780c */ /* 0x000fe20003f04070 */
[----:B------:R-:W-:Y:S01]  /*3ea0*/  IMAD.MOV.U32 R20, RZ, RZ, -0x1 ;  /* 0xffffffffff147424 */ /* 0x000fe200078e00ff */
[----:B------:R-:W-:Y:S02]  /*3eb0*/  PRMT R9, RZ, 0x7610, R9 ;  /* 0x00007610ff097816 */ /* 0x000fe40000000009 */
[----:B------:R-:W-:-:S03]  /*3ec0*/  ISETP.LT.U32.AND P0, PT, R10, 0xd, P0 ;  /* 0x0000000d0a00780c */ /* 0x000fc60000701070 */
[----:B------:R-:W0:Y:S01]  /*3ed0*/  @P1 S2R R3, SR_CgaCtaId ;  /* 0x0000000000031919 */ /* 0x000e220000008800 */
[----:B------:R-:W-:-:S04]  /*3ee0*/  @P1 MOV R2, 0x400 ;  /* 0x0000040000021802 */ /* 0x000fc80000000f00 */
[----:B0-----:R-:W-:Y:S01]  /*3ef0*/  @P1 LEA R5, R3, R2, 0x18 ;  /* 0x0000000203051211 */ /* 0x001fe200078ec0ff */
[----:B------:R-:W-:-:S03]  /*3f00*/  IMAD.WIDE.U32 R2, R4, 0x4ec4ec4f, RZ ;  /* 0x4ec4ec4f04027825 */ /* 0x000fc600078e00ff */
[----:B------:R0:W-:Y:S01]  /*3f10*/  @P1 SYNCS.ARRIVE.TRANS64.A1T0 RZ, [R5+URZ+0xe8], RZ ;  /* 0x0000e8ff05ff19a7 */ /* 0x0001e2000810003f */
[----:B------:R-:W-:Y:S02]  /*3f20*/  IADD3 R18, P1, R18, UR36, RZ ;  /* 0x0000002412127c10 */ /* 0x000fe4000ff3e0ff */
[----:B------:R-:W-:Y:S02]  /*3f30*/  PRMT R2, RZ, 0x7610, R2 ;  /* 0x00007610ff027816 */ /* 0x000fe40000000002 */
[----:B------:R-:W-:Y:S02]  /*3f40*/  IADD3.X R19, R19, UR42, RZ, P1, !PT ;  /* 0x0000002a13137c10 */ /* 0x000fe40008ffe4ff */
[----:B0-----:R-:W-:Y:S02]  /*3f50*/  SHF.R.U32.HI R5, RZ, 0x2, R3 ;  /* 0x00000002ff057819 */ /* 0x001fe40000011603 */
[----:B------:R-:W-:Y:S02]  /*3f60*/  SEL R3, RZ, 0x1, !P0 ;  /* 0x00000001ff037807 */ /* 0x000fe40004000000 */
[----:B------:R-:W-:Y:S01]  /*3f70*/  ISETP.GE.U32.AND P0, PT, R18, UR4, PT ;  /* 0x0000000412007c0c */ /* 0x000fe2000bf06070 */
[----:B------:R-:W-:Y:S01]  /*3f80*/  IMAD R7, R5, -0xd, R4 ;  /* 0xfffffff305077824 */ /* 0x000fe200078e0204 */
[----:B------:R-:W-:Y:S01]  /*3f90*/  LOP3.LUT R6, R6, R3, RZ, 0x3c, !PT ;  /* 0x0000000306067212 */ /* 0x000fe200078e3cff */
[----:B------:R-:W-:Y:S01]  /*3fa0*/  IMAD.MOV.U32 R3, RZ, RZ, -0x1 ;  /* 0xffffffffff037424 */ /* 0x000fe200078e00ff */
[----:B------:R-:W-:-:S02]  /*3fb0*/  ISETP.GE.U32.AND.EX P0, PT, R19, UR5, PT, P0 ;  /* 0x0000000513007c0c */ /* 0x000fc4000bf06100 */
[----:B------:R-:W-:-:S11]  /*3fc0*/  @P2 LOP3.LUT R6, R6, 0x1, R5, 0x78, !PT ;  /* 0x0000000106062812 */ /* 0x000fd600078e7805 */
[----:B------:R-:W-:Y:S05]  /*3fd0*/  @P0 BRA `(.L_x_67) ;  /* 0x00000004005c0947 */ /* 0x000fea0003800000 */
[----:B------:R-:W0:Y:S01]  /*3fe0*/  S2R R15, SR_CTAID.X ;  /* 0x00000000000f7919 */ /* 0x000e220000002500 */
[----:B------:R-:W-:Y:S01]  /*3ff0*/  ULDC.64 UR4, c[0x0][0x628] ;  /* 0x00018a0000047ab9 */ /* 0x000fe20000000a00 */
[----:B------:R-:W-:Y:S01]  /*4000*/  ULDC UR7, c[0x0][0x630] ;  /* 0x00018c0000077ab9 */ /* 0x000fe20000000800 */
[----:B------:R-:W-:Y:S01]  /*4010*/  ISETP.NE.U32.AND P0, PT, RZ, UR4, PT ;  /* 0x00000004ff007c0c */ /* 0x000fe2000bf05070 */
[----:B------:R-:W1:Y:S01]  /*4020*/  S2R R20, SR_CTAID.Y ;  /* 0x0000000000147919 */ /* 0x000e620000002600 */
[----:B------:R-:W-:Y:S01]  /*4030*/  ULDC UR8, c[0x0][0x150] ;  /* 0x0000540000087ab9 */ /* 0x000fe20000000800 */
[----:B------:R-:W-:Y:S01]  /*4040*/  IMAD.MOV.U32 R2, RZ, RZ, R18 ;  /* 0x000000ffff027224 */ /* 0x000fe200078e0012 */
[----:B------:R-:W-:Y:S01]  /*4050*/  ISETP.NE.AND.EX P0, PT, RZ, UR5, PT, P0 ;  /* 0x00000005ff007c0c */ /* 0x000fe2000bf05300 */
[----:B------:R-:W-:Y:S01]  /*4060*/  IMAD.MOV.U32 R3, RZ, RZ, R19 ;  /* 0x000000ffff037224 */ /* 0x000fe200078e0013 */
[----:B0-----:R-:W-:-:S11]  /*4070*/  I2FP.F32.U32 R22, R15 ;  /* 0x0000000f00167245 */ /* 0x001fd60000201000 */
[----:B------:R-:W-:Y:S05]  /*4080*/  @!P0 BRA `(.L_x_68) ;  /* 0x0000000000288947 */ /* 0x000fea0003800000 */
[----:B------:R-:W-:Y:S02]  /*4090*/  ULDC UR6, c[0x0][0x634] ;  /* 0x00018d0000067ab9 */ /* 0x000fe40000000800 */
[----:B------:R-:W-:-:S05]  /*40a0*/  IADD3 R3, P0, R18, UR6, RZ ;  /* 0x0000000612037c10 */ /* 0x000fca000ff1e0ff */
[----:B------:R-:W-:-:S04]  /*40b0*/  IMAD.X R21, RZ, RZ, R19, P0 ;  /* 0x000000ffff157224 */ /* 0x000fc800000e0613 */
[----:B------:R-:W-:-:S04]  /*40c0*/  IMAD.WIDE.U32 R4, R21, UR4, RZ ;  /* 0x0000000415047c25 */ /* 0x000fc8000f8e00ff */
[----:B------:R-:W-:-:S04]  /*40d0*/  IMAD.WIDE.U32 R4, P0, R3, UR5, R4 ;  /* 0x0000000503047c25 */ /* 0x000fc8000f800004 */
[----:B------:R-:W-:-:S04]  /*40e0*/  IMAD.WIDE.U32 R2, R3, UR4, RZ ;  /* 0x0000000403027c25 */ /* 0x000fc8000f8e00ff */
[----:B------:R-:W-:Y:S01]  /*40f0*/  IMAD.MOV.U32 R2, RZ, RZ, R5 ;  /* 0x000000ffff027224 */ /* 0x000fe200078e0005 */
[----:B------:R-:W-:Y:S01]  /*4100*/  IADD3 RZ, P1, R3, R4, RZ ;  /* 0x0000000403ff7210 */ /* 0x000fe20007f3e0ff */
[----:B------:R-:W-:-:S04]  /*4110*/  IMAD.X R3, RZ, RZ, RZ, P0 ;  /* 0x000000ffff037224 */ /* 0x000fc800000e06ff */
[----:B------:R-:W-:-:S08]  /*4120*/  IMAD.WIDE.U32.X R2, R21, UR5, R2, P1 ;  /* 0x0000000515027c25 */ /* 0x000fd000088e0402 */
.L_x_68:
[--C-:B------:R-:W-:Y:S01]  /*4130*/  SHF.R.U64 R14, R2, UR7, R3.reuse ;  /* 0x00000007020e7c19 */ /* 0x100fe20008001203 */
[----:B------:R-:W-:Y:S01]  /*4140*/  FMUL R22, R22, UR8 ;  /* 0x0000000816167c20 */ /* 0x000fe20008400000 */
[----:B------:R-:W-:Y:S01]  /*4150*/  SHF.R.U32.HI R2, RZ, UR7, R3 ;  /* 0x00000007ff027c19 */ /* 0x000fe20008011603 */
[----:B------:R-:W0:Y:S01]  /*4160*/  LDC R4, c[0x0][0x144] ;  /* 0x00005100ff047b82 */ /* 0x000e220000000800 */
[----:B------:R-:W-:Y:S01]  /*4170*/  IADD3 R21, P0, RZ, -R14, RZ ;  /* 0x8000000eff157210 */ /* 0x000fe20007f1e0ff */
[----:B------:R-:W-:Y:S01]  /*4180*/  ULDC.64 UR4, c[0x0][0x620] ;  /* 0x0001880000047ab9 */ /* 0x000fe20000000a00 */
[----:B-1----:R-:W-:Y:S01]  /*4190*/  I2FP.F32.U32 R3, R20 ;  /* 0x0000001400037245 */ /* 0x002fe20000201000 */
[----:B------:R-:W-:Y:S01]  /*41a0*/  ULDC UR6, c[0x0][0x154] ;  /* 0x0000550000067ab9 */ /* 0x000fe20000000800 */
[----:B------:R-:W1:Y:S01]  /*41b0*/  F2I.U32.TRUNC.NTZ R22, R22 ;  /* 0x0000001600167305 */ /* 0x000e62000020f000 */
[----:B------:R-:W-:Y:S01]  /*41c0*/  IMAD.X R2, RZ, RZ, ~R2, P0 ;  /* 0x000000ffff027224 */ /* 0x000fe200000e0e02 */
[----:B------:R-:W-:Y:S01]  /*41d0*/  ISETP.NE.AND P2, PT, R17, 0x1, PT ;  /* 0x000000011100780c */ /* 0x000fe20003f45270 */
[----:B------:R-:W-:Y:S01]  /*41e0*/  FMUL R23, R3, UR6 ;  /* 0x0000000603177c20 */ /* 0x000fe20008400000 */
[----:B------:R-:W2:Y:S01]  /*41f0*/  LDC R25, c[0x0][0x148] ;  /* 0x00005200ff197b82 */ /* 0x000ea20000000800 */
[----:B------:R-:W-:Y:S01]  /*4200*/  IMAD R2, R2, UR4, RZ ;  /* 0x0000000402027c24 */ /* 0x000fe2000f8e02ff */
[----:B------:R-:W-:Y:S01]  /*4210*/  ULDC.64 UR6, c[0x0][0x640] ;  /* 0x0001900000067ab9 */ /* 0x000fe20000000a00 */
[----:B------:R-:W-:Y:S01]  /*4220*/  IMAD.MOV.U32 R3, RZ, RZ, R19 ;  /* 0x000000ffff037224 */ /* 0x000fe200078e0013 */
[----:B------:R-:W-:Y:S01]  /*4230*/  ISETP.NE.U32.AND P0, PT, RZ, UR6, PT ;  /* 0x00000006ff007c0c */ /* 0x000fe2000bf05070 */
[----:B------:R-:W-:Y:S01]  /*4240*/  IMAD R5, R21, UR5, R2 ;  /* 0x0000000515057c24 */ /* 0x000fe2000f8e0202 */
[----:B------:R-:W3:Y:S01]  /*4250*/  F2I.U32.TRUNC.NTZ R23, R23 ;  /* 0x0000001700177305 */ /* 0x000ee2000020f000 */
[----:B------:R-:W-:Y:S01]  /*4260*/  IMAD.MOV.U32 R2, RZ, RZ, R18 ;  /* 0x000000ffff027224 */ /* 0x000fe200078e0012 */
[----:B------:R-:W-:-:S03]  /*4270*/  ISETP.NE.AND.EX P0, PT, RZ, UR7, PT, P0 ;  /* 0x00000007ff007c0c */ /* 0x000fc6000bf05300 */
[----:B------:R-:W-:Y:S01]  /*4280*/  IMAD.WIDE.U32 R2, R21, UR4, R2 ;  /* 0x0000000415027c25 */ /* 0x000fe2000f8e0002 */
[----:B------:R-:W-:-:S03]  /*4290*/  ULDC UR4, c[0x0][0x618] ;  /* 0x0001860000047ab9 */ /* 0x000fc60000000800 */
[----:B------:R-:W-:Y:S02]  /*42a0*/  IMAD.IADD R3, R3, 0x1, R5 ;  /* 0x0000000103037824 */ /* 0x000fe400078e0205 */
[----:B-1----:R-:W-:-:S03]  /*42b0*/  IMAD.MOV R22, RZ, RZ, -R22 ;  /* 0x000000ffff167224 */ /* 0x002fc600078e0a16 */
[----:B------:R-:W-:Y:S01]  /*42c0*/  SHF.R.U64 R21, R2, UR4, R3 ;  /* 0x0000000402157c19 */ /* 0x000fe20008001203 */
[----:B0-----:R-:W-:Y:S01]  /*42d0*/  IMAD R15, R4, R22, R15 ;  /* 0x00000016040f7224 */ /* 0x001fe200078e020f */
[----:B------:R-:W-:Y:S01]  /*42e0*/  SHF.R.U32.HI R2, RZ, UR4, R3 ;  /* 0x00000004ff027c19 */ /* 0x000fe20008011603 */
[----:B------:R-:W-:Y:S01]  /*42f0*/  ULDC UR4, c[0x0][0x608] ;  /* 0x0001820000047ab9 */ /* 0x000fe20000000800 */
[----:B---3--:R-:W-:Y:S02]  /*4300*/  IMAD.MOV R4, RZ, RZ, -R23 ;  /* 0x000000ffff047224 */ /* 0x008fe400078e0a17 */
[--C-:B------:R-:W-:Y:S02]  /*4310*/  SHF.R.U64 R22, R21, UR4, R2.reuse ;  /* 0x0000000415167c19 */ /* 0x100fe40008001202 */
[----:B------:R-:W-:Y:S01]  /*4320*/  SHF.R.U32.HI R3, RZ, UR4, R2 ;  /* 0x00000004ff037c19 */ /* 0x000fe20008011602 */
[----:B------:R-:W-:Y:S01]  /*4330*/  ULDC UR4, c[0x0][0x658] ;  /* 0x0001960000047ab9 */ /* 0x000fe20000000800 */
[----:B--2---:R-:W-:-:S02]  /*4340*/  @P2 IMAD R15, R25, R4, R20 ;  /* 0x00000004190f2224 */ /* 0x004fc400078e0214 */
[--C-:B------:R-:W-:Y:S02]  /*4350*/  SHF.R.U64 R20, R22, UR4, R3.reuse ;  /* 0x0000000416147c19 */ /* 0x100fe40008001203 */
[----:B------:R-:W-:-:S03]  /*4360*/  SHF.R.U32.HI R23, RZ, UR4, R3 ;  /* 0x00000004ff177c19 */ /* 0x000fc60008011603 */
[----:B------:R-:W-:Y:S02]  /*4370*/  IMAD.MOV.U32 R4, RZ, RZ, R20 ;  /* 0x000000ffff047224 */ /* 0x000fe400078e0014 */
[----:B------:R-:W-:Y:S01]  /*4380*/  IMAD.MOV.U32 R3, RZ, RZ, R23 ;  /* 0x000000ffff037224 */ /* 0x000fe200078e0017 */
[----:B------:R-:W-:Y:S06]  /*4390*/  @!P0 BRA `(.L_x_69) ;  /* 0x00000000002c8947 */ /* 0x000fec0003800000 */
        /* <DEDUP_REMOVED lines=9> */
[----:B------:R-:W-:-:S04]  /*4430*/  IMAD.WIDE.U32.X R2, R23, UR7, R2, P1 ;  /* 0x0000000717027c25 */ /* 0x000fc800088e0402 */
[----:B------:R-:W-:-:S07]  /*4440*/  IMAD.MOV.U32 R4, RZ, RZ, R2 ;  /* 0x000000ffff047224 */ /* 0x000fce00078e0002 */
.L_x_69:
[----:B------:R-:W-:Y:S01]  /*4450*/  ULDC UR4, c[0x0][0x648] ;  /* 0x0001920000047ab9 */ /* 0x000fe20000000800 */
[----:B------:R-:W-:Y:S01]  /*4460*/  LOP3.LUT R2, R22, UR16, RZ, 0xc0, !PT ;  /* 0x0000001016027c12 */ /* 0x000fe2000f8ec0ff */
[----:B------:R-:W-:Y:S01]  /*4470*/  ULDC UR5, c[0x0][0x610] ;  /* 0x0001840000057ab9 */ /* 0x000fe20000000800 */
[----:B------:R-:W-:Y:S01]  /*4480*/  SHF.R.U64 R3, R4, UR4, R3 ;  /* 0x0000000404037c19 */ /* 0x000fe20008001203 */
[----:B------:R-:W-:Y:S01]  /*4490*/  ULDC UR4, c[0x0][0x638] ;  /* 0x00018e0000047ab9 */ /* 0x000fe20000000800 */
[----:B------:R-:W-:-:S03]  /*44a0*/  LOP3.LUT R21, R21, UR15, RZ, 0xc0, !PT ;  /* 0x0000000f15157c12 */ /* 0x000fc6000f8ec0ff */
[----:B------:R-:W-:Y:S02]  /*44b0*/  IMAD.MOV R5, RZ, RZ, -R3 ;  /* 0x000000ffff057224 */ /* 0x000fe400078e0a03 */
[----:B------:R-:W-:Y:S02]  /*44c0*/  IMAD R2, R3, UR17, R2 ;  /* 0x0000001103027c24 */ /* 0x000fe4000f8e0202 */
[----:B------:R-:W-:Y:S01]  /*44d0*/  IMAD R20, R5, UR4, R20 ;  /* 0x0000000405147c24 */ /* 0x000fe2000f8e0214 */
[----:B------:R-:W-:Y:S01]  /*44e0*/  ULDC UR4, c[0x0][0x600] ;  /* 0x0001800000047ab9 */ /* 0x000fe20000000800 */
[----:B------:R-:W-:Y:S02]  /*44f0*/  IMAD R15, R2, UR5, R15 ;  /* 0x00000005020f7c24 */ /* 0x000fe4000f8e020f */
[----:B------:R-:W-:Y:S02]  /*4500*/  IMAD R4, R20, UR4, R21 ;  /* 0x0000000414047c24 */ /* 0x000fe4000f8e0215 */
[----:B------:R-:W-:-:S02]  /*4510*/  IMAD.MOV.U32 R2, RZ, RZ, 0x1 ;  /* 0x00000001ff027424 */ /* 0x000fc400078e00ff */
[----:B------:R-:W-:Y:S01]  /*4520*/  IMAD.MOV.U32 R3, RZ, RZ, R14 ;  /* 0x000000ffff037224 */ /* 0x000fe200078e000e */
[----:B------:R-:W-:Y:S02]  /*4530*/  SEL R20, R4, R15, !P2 ;  /* 0x0000000f04147207 */ /* 0x000fe40005000000 */
[----:B------:R-:W-:-:S07]  /*4540*/  SEL R21, R15, R4, !P2 ;  /* 0x000000040f157207 */ /* 0x000fce0005000000 */
.L_x_67:
[----:B------:R-:W-:Y:S05]  /*4550*/  BSYNC B1 ;  /* 0x0000000000017941 */ /* 0x000fea0003800000 */
.L_x_66:
[----:B------:R-:W-:-:S13]  /*4560*/  LOP3.LUT P0, RZ, R2, 0xff, RZ, 0xc0, !PT ;  /* 0x000000ff02ff7812 */ /* 0x000fda000780c0ff */
[----:B------:R-:W-:Y:S05]  /*4570*/  @P0 BRA `(.L_x_70) ;  /* 0xfffffff400380947 */ /* 0x000fea000383ffff */
[----:B------:R-:W-:Y:S05]  /*4580*/  BSYNC B0 ;  /* 0x0000000000007941 */ /* 0x000fea0003800000 */
.L_x_59:
[----:B------:R-:W-:-:S03]  /*4590*/  UMOV UR4, 0xffffffff ;  /* 0xffffffff00047882 */ /* 0x000fc60000000000 */
[----:B------:R-:W-:Y:S05]  /*45a0*/  BRA.DIV UR4, `(.L_x_71) ;  /* 0x0000000a045c7947 */ /* 0x000fea000b800000 */
[----:B------:R-:W-:-:S13]  /*45b0*/  ELECT P6, URZ, PT ;  /* 0x00000000003f782f */ /* 0x000fda00038c0000 */
.L_x_94:
[----:B------:R-:W-:Y:S04]  /*45c0*/  BSSY B0, `(.L_x_72) ;  /* 0x000007c000007945 */ /* 0x000fe80003800000 */
[----:B------:R-:W-:Y:S05]  /*45d0*/  @!P6 BRA `(.L_x_73) ;  /* 0x0000000400e8e947 */ /* 0x000fea0003800000 */
[----:B------:R-:W-:-:S04]  /*45e0*/  LOP3.LUT R16, R16, 0x2, RZ, 0xfc, !PT ;  /* 0x0000000210107812 */ /* 0x000fc800078efcff */
[----:B------:R-:W-:-:S13]  /*45f0*/  ISETP.NE.AND P0, PT, R16, 0x3, PT ;  /* 0x000000031000780c */ /* 0x000fda0003f05270 */
[----:B------:R-:W-:Y:S05]  /*4600*/  @!P0 BRA `(.L_x_74) ;  /* 0x0000000000048947 */ /* 0x000fea0003800000 */
[----:B------:R-:W-:Y:S01]  /*4610*/  BPT.TRAP 0x1 ;  /* 0x000000040000795c */ /* 0x000fe20000300000 */
.L_x_74:
[----:B------:R-:W0:Y:S01]  /*4620*/  S2R R3, SR_CgaCtaId ;  /* 0x0000000000037919 */ /* 0x000e220000008800 */
[----:B------:R-:W-:Y:S02]  /*4630*/  MOV R0, 0x400 ;  /* 0x0000040000007802 */ /* 0x000fe40000000f00 */
[----:B------:R-:W-:Y:S02]  /*4640*/  SHF.L.U32 R2, R6, 0x1f, RZ ;  /* 0x0000001f06027819 */ /* 0x000fe400000006ff */
[----:B0-----:R-:W-:-:S05]  /*4650*/  LEA R0, R3, R0, 0x18 ;  /* 0x0000000003007211 */ /* 0x001fca00078ec0ff */
[----:B------:R-:W-:-:S04]  /*4660*/  VIADD R0, R0, 0x68 ;  /* 0x0000006800007836 */ /* 0x000fc80000000000 */
[C---:B------:R-:W-:Y:S02]  /*4670*/  IMAD R5, R7.reuse, 0x8, R0 ;  /* 0x0000000807057824 */ /* 0x040fe400078e0200 */
[----:B------:R-:W-:Y:S02]  /*4680*/  VIADD R7, R7, 0x1 ;  /* 0x0000000107077836 */ /* 0x000fe40000000000 */
[----:B------:R-:W0:Y:S03]  /*4690*/  SYNCS.PHASECHK.TRANS64.TRYWAIT P0, [R5+URZ], R2 ;  /* 0x00000002050075a7 */ /* 0x000e26000800017f */
[----:B------:R-:W-:-:S04]  /*46a0*/  ISETP.NE.AND P1, PT, R7, 0xd, PT ;  /* 0x0000000d0700780c */ /* 0x000fc80003f25270 */
[----:B------:R-:W-:Y:S02]  /*46b0*/  SEL R3, RZ, 0x1, P1 ;  /* 0x00000001ff037807 */ /* 0x000fe40000800000 */
[----:B------:R-:W-:Y:S02]  /*46c0*/  SEL R7, R7, RZ, P1 ;  /* 0x000000ff07077207 */ /* 0x000fe40000800000 */
[----:B------:R-:W-:-:S03]  /*46d0*/  LOP3.LUT R6, R6, R3, RZ, 0x3c, !PT ;  /* 0x0000000306067212 */ /* 0x000fc600078e3cff */
[----:B------:R-:W-:Y:S01]  /*46e0*/  IMAD R9, R7, 0x8, R0 ;  /* 0x0000000807097824 */ /* 0x000fe200078e0200 */
[----:B------:R-:W-:Y:S01]  /*46f0*/  SHF.L.U32 R4, R6, 0x1f, RZ ;  /* 0x0000001f06047819 */ /* 0x000fe200000006ff */
[----:B0-----:R-:W-:Y:S06]  /*4700*/  @!P0 BRA `(.L_x_75) ;  /* 0x0000000800248947 */ /* 0x001fec0003800000 */
.L_x_95:
[----:B------:R-:W1:Y:S01]  /*4710*/  SYNCS.PHASECHK.TRANS64.TRYWAIT P0, [R9+URZ], R4 ;  /* 0x00000004090075a7 */ /* 0x000e62000800017f */
[----:B0-----:R-:W-:-:S05]  /*4720*/  VIADD R2, R7, 0x1 ;  /* 0x0000000107027836 */ /* 0x001fca0000000000 */
[----:B------:R-:W-:-:S04]  /*4730*/  ISETP.NE.AND P1, PT, R2, 0xd, PT ;  /* 0x0000000d0200780c */ /* 0x000fc80003f25270 */
[----:B------:R-:W-:Y:S02]  /*4740*/  SEL R3, RZ, 0x1, P1 ;  /* 0x00000001ff037807 */ /* 0x000fe40000800000 */
[----:B------:R-:W-:Y:S02]  /*4750*/  SEL R7, R2, RZ, P1 ;  /* 0x000000ff02077207 */ /* 0x000fe40000800000 */
[----:B------:R-:W-:-:S03]  /*4760*/  LOP3.LUT R6, R6, R3, RZ, 0x3c, !PT ;  /* 0x0000000306067212 */ /* 0x000fc600078e3cff */
[----:B------:R-:W-:Y:S01]  /*4770*/  IMAD R8, R7, 0x8, R0 ;  /* 0x0000000807087824 */ /* 0x000fe200078e0200 */
[----:B------:R-:W-:Y:S01]  /*4780*/  SHF.L.U32 R5, R6, 0x1f, RZ ;  /* 0x0000001f06057819 */ /* 0x000fe200000006ff */
[----:B-1----:R-:W-:Y:S06]  /*4790*/  @!P0 BRA `(.L_x_76) ;  /* 0x0000000800148947 */ /* 0x002fec0003800000 */
.L_x_96:
[----:B------:R-:W1:Y:S01]  /*47a0*/  SYNCS.PHASECHK.TRANS64.TRYWAIT P0, [R8+URZ], R5 ;  /* 0x00000005080075a7 */ /* 0x000e62000800017f */
[----:B------:R-:W-:-:S05]  /*47b0*/  VIADD R2, R7, 0x1 ;  /* 0x0000000107027836 */ /* 0x000fca0000000000 */
[----:B------:R-:W-:-:S04]  /*47c0*/  ISETP.NE.AND P1, PT, R2, 0xd, PT ;  /* 0x0000000d0200780c */ /* 0x000fc80003f25270 */
[----:B------:R-:W-:Y:S02]  /*47d0*/  SEL R3, RZ, 0x1, P1 ;  /* 0x00000001ff037807 */ /* 0x000fe40000800000 */
[----:B------:R-:W-:Y:S02]  /*47e0*/  SEL R7, R2, RZ, P1 ;  /* 0x000000ff02077207 */ /* 0x000fe40000800000 */
[----:B------:R-:W-:-:S03]  /*47f0*/  LOP3.LUT R6, R6, R3, RZ, 0x3c, !PT ;  /* 0x0000000306067212 */ /* 0x000fc600078e3cff */
[----:B0-----:R-:W-:Y:S01]  /*4800*/  IMAD R9, R7, 0x8, R0 ;  /* 0x0000000807097824 */ /* 0x001fe200078e0200 */
[----:B------:R-:W-:Y:S01]  /*4810*/  SHF.L.U32 R4, R6, 0x1f, RZ ;  /* 0x0000001f06047819 */ /* 0x000fe200000006ff */
[----:B-1----:R-:W-:Y:S06]  /*4820*/  @!P0 BRA `(.L_x_77) ;  /* 0x0000000800048947 */ /* 0x002fec0003800000 */
.L_x_97:
        /* <DEDUP_REMOVED lines=9> */
.L_x_98:
        /* <DEDUP_REMOVED lines=9> */
.L_x_99:
        /* <DEDUP_REMOVED lines=9> */
.L_x_100:
        /* <DEDUP_REMOVED lines=9> */
.L_x_101:
        /* <DEDUP_REMOVED lines=9> */
.L_x_102:
        /* <DEDUP_REMOVED lines=9> */
.L_x_103:
        /* <DEDUP_REMOVED lines=9> */
.L_x_104:
[----:B------:R-:W1:Y:S01]  /*4c20*/  SYNCS.PHASECHK.TRANS64.TRYWAIT P0, [R8+URZ], R5 ;  /* 0x00000005080075a7 */ /* 0x000e62000800017f */
[----:B------:R-:W-:-:S05]  /*4c30*/  VIADD R2, R7, 0x1 ;  /* 0x0000000107027836 */ /* 0x000fca0000000000 */
[----:B------:R-:W-:-:S04]  /*4c40*/  ISETP.NE.AND P1, PT, R2, 0xd, PT ;  /* 0x0000000d0200780c */ /* 0x000fc80003f25270 */
[----:B------:R-:W-:Y:S02]  /*4c50*/  SEL R3, RZ, 0x1, P1 ;  /* 0x00000001ff037807 */ /* 0x000fe40000800000 */
[----:B------:R-:W-:Y:S02]  /*4c60*/  SEL R7, R2, RZ, P1 ;  /* 0x000000ff02077207 */ /* 0x000fe40000800000 */
[----:B0-----:R-:W-:-:S03]  /*4c70*/  LOP3.LUT R9, R6, R3, RZ, 0x3c, !PT ;  /* 0x0000000306097212 */ /* 0x001fc600078e3cff */
[----:B------:R-:W-:Y:S01]  /*4c80*/  IMAD R11, R7, 0x8, R0 ;  /* 0x00000008070b7824 */ /* 0x000fe200078e0200 */
[----:B------:R-:W-:Y:S01]  /*4c90*/  SHF.L.U32 R6, R9, 0x1f, RZ ;  /* 0x0000001f09067819 */ /* 0x000fe200000006ff */
[----:B-1----:R-:W-:Y:S06]  /*4ca0*/  @!P0 BRA `(.L_x_85) ;  /* 0x0000000400848947 */ /* 0x002fec0003800000 */
.L_x_105:
[----:B------:R-:W1:Y:S01]  /*4cb0*/  SYNCS.PHASECHK.TRANS64.TRYWAIT P0, [R11+URZ], R6 ;  /* 0x000000060b0075a7 */ /* 0x000e62000800017f */
[----:B------:R-:W-:-:S05]  /*4cc0*/  VIADD R2, R7, 0x1 ;  /* 0x0000000107027836 */ /* 0x000fca0000000000 */
[----:B------:R-:W-:-:S04]  /*4cd0*/  ISETP.NE.AND P1, PT, R2, 0xd, PT ;  /* 0x0000000d0200780c */ /* 0x000fc80003f25270 */
[----:B------:R-:W-:Y:S02]  /*4ce0*/  SEL R4, RZ, 0x1, P1 ;  /* 0x00000001ff047807 */ /* 0x000fe40000800000 */
[----:B------:R-:W-:Y:S02]  /*4cf0*/  SEL R3, R2, RZ, P1 ;  /* 0x000000ff02037207 */ /* 0x000fe40000800000 */
[----:B------:R-:W-:Y:S01]  /*4d00*/  LOP3.LUT R4, R9, R4, RZ, 0x3c, !PT ;  /* 0x0000000409047212 */ /* 0x000fe200078e3cff */
[----:B-1----:R-:W-:Y:S06]  /*4d10*/  @!P0 BRA `(.L_x_86) ;  /* 0x00000004007c8947 */ /* 0x002fec0003800000 */
.L_x_106:
[----:B------:R-:W-:Y:S01]  /*4d20*/  IMAD R3, R3, 0x8, R0 ;  /* 0x0000000803037824 */ /* 0x000fe200078e0200 */
[----:B------:R-:W-:-:S07]  /*4d30*/  SHF.L.U32 R0, R4, 0x1f, RZ ;  /* 0x0000001f04007819 */ /* 0x000fce00000006ff */
.L_x_87:
[----:B--2---:R2:W3:Y:S02]  /*4d40*/  SYNCS.PHASECHK.TRANS64.TRYWAIT P0, [R3+URZ], R0 ;  /* 0x00000000030075a7 */ /* 0x0044e4000800017f */
[----:B---3--:R-:W-:Y:S05]  /*4d50*/  @!P0 NANOSLEEP.SYNCS 0x989680 ;  /* 0x009896800000895d */ /* 0x008fea0003900000 */
[----:B------:R-:W3:Y:S02]  /*4d60*/  @!P0 SYNCS.PHASECHK.TRANS64 P0, [R3+URZ], R0 ;  /* 0x00000000030085a7 */ /* 0x000ee4000800007f */
[----:B---3--:R-:W-:Y:S05]  /*4d70*/  @!P0 BRA `(.L_x_87) ;  /* 0xfffffffc00f08947 */ /* 0x008fea000383ffff */
.L_x_73:
[----:B------:R-:W-:Y:S05]  /*4d80*/  BSYNC B0 ;  /* 0x0000000000007941 */ /* 0x000fea0003800000 */
.L_x_72:
[----:B------:R-:W-:Y:S05]  /*4d90*/  EXIT ;  /* 0x000000000000794d */ /* 0x000fea0003800000 */
.L_x_22:
[----:B-1----:R1:W2:Y:S02]  /*4da0*/  SYNCS.PHASECHK.TRANS64.TRYWAIT P1, [R3+URZ], R0 ;  /* 0x00000000030075a7 */ /* 0x0022a4000802017f */
[----:B--2---:R-:W-:Y:S05]  /*4db0*/  @!P1 NANOSLEEP.SYNCS 0x989680 ;  /* 0x009896800000995d */ /* 0x004fea0003900000 */
[----:B------:R-:W2:Y:S02]  /*4dc0*/  @!P1 SYNCS.PHASECHK.TRANS64 P1, [R3+URZ], R0 ;  /* 0x00000000030095a7 */ /* 0x000ea4000802007f */
[----:B--2---:R-:W-:Y:S05]  /*4dd0*/  @!P1 BRA `(.L_x_22) ;  /* 0xfffffffc00f09947 */ /* 0x004fea000383ffff */
[----:B------:R-:W-:Y:S05]  /*4de0*/  BRA `(.L_x_21) ;  /* 0xffffffc800987947 */ /* 0x000fea000383ffff */
.L_x_27:
[----:B-1----:R-:W-:-:S04]  /*4df0*/  IMAD.U32 R4, RZ, RZ, UR6 ;  /* 0x00000006ff047e24 */ /* 0x002fc8000f8e00ff */
[----:B------:R1:W2:Y:S03]  /*4e00*/  SYNCS.PHASECHK.TRANS64.TRYWAIT P1, [R4+URZ], R3 ;  /* 0x00000003040075a7 */ /* 0x0002a6000802017f */
[----:B--2---:R-:W-:Y:S05]  /*4e10*/  @!P1 NANOSLEEP.SYNCS 0x989680 ;  /* 0x009896800000995d */ /* 0x004fea0003900000 */
[----:B------:R-:W2:Y:S02]  /*4e20*/  @!P1 SYNCS.PHASECHK.TRANS64 P1, [R4+URZ], R3 ;  /* 0x00000003040095a7 */ /* 0x000ea4000802007f */
[----:B--2---:R-:W-:Y:S05]  /*4e30*/  @!P1 BRA `(.L_x_27) ;  /* 0xfffffffc00ec9947 */ /* 0x004fea000383ffff */
[----:B------:R-:W-:Y:S05]  /*4e40*/  BRA `(.L_x_26) ;  /* 0xffffffcc005c7947 */ /* 0x000fea000383ffff */
.L_x_60:
[----:B------:R-:W-:Y:S01]  /*4e50*/  BSSY B1, `(.L_x_88) ;  /* 0x0000006000017945 */ /* 0x000fe20003800000 */
[----:B------:R-:W-:-:S07]  /*4e60*/  IMAD.MOV.U32 R15, RZ, RZ, -0x1 ;  /* 0xffffffffff0f7424 */ /* 0x000fce00078e00ff */
[----:B------:R-:W-:Y:S05]  /*4e70*/  WARPSYNC.COLLECTIVE R15, `(.L_x_89) ;  /* 0x000000000f0c7348 */ /* 0x000fea0003c00000 */
[----:B------:R-:W-:Y:S02]  /*4e80*/  ELECT P6, UR62, PT ;  /* 0x00000000003e782f */ /* 0x000fe400038c0000 */
[----:B------:R-:W-:Y:S01]  /*4e90*/  MOV R14, UR62 ;  /* 0x0000003e000e7c02 */ /* 0x000fe20008000f00 */
[----:B------:R-:W-:Y:S10]  /*4ea0*/  ENDCOLLECTIVE ;  /* 0x000000000000791b */ /* 0x000ff40003800000 */
.L_x_89:
[----:B------:R-:W-:Y:S05]  /*4eb0*/  BSYNC B1 ;  /* 0x0000000000017941 */ /* 0x000fea0003800000 */
.L_x_88:
[----:B------:R-:W-:Y:S05]  /*4ec0*/  BRA `(.L_x_90) ;  /* 0xffffffe800f07947 */ /* 0x000fea000383ffff */
.L_x_63:
[----:B-1----:R1:W2:Y:S02]  /*4ed0*/  SYNCS.PHASECHK.TRANS64.TRYWAIT P0, [R23+URZ+0x68], R14 ;  /* 0x0000680e170075a7 */ /* 0x0022a4000800017f */
[----:B--2---:R-:W-:Y:S05]  /*4ee0*/  @!P0 NANOSLEEP.SYNCS 0x989680 ;  /* 0x009896800000895d */ /* 0x004fea0003900000 */
[----:B------:R-:W2:Y:S02]  /*4ef0*/  @!P0 SYNCS.PHASECHK.TRANS64 P0, [R23+URZ+0x68], R14 ;  /* 0x0000680e170085a7 */ /* 0x000ea4000800007f */
[----:B--2---:R-:W-:Y:S05]  /*4f00*/  @!P0 BRA `(.L_x_63) ;  /* 0xfffffffc00f08947 */ /* 0x004fea000383ffff */
[----:B------:R-:W-:Y:S05]  /*4f10*/  BRA `(.L_x_91) ;  /* 0xffffffec00287947 */ /* 0x000fea000383ffff */
.L_x_71:
[----:B------:R-:W-:Y:S01]  /*4f20*/  BSSY B0, `(.L_x_92) ;  /* 0x0000006000007945 */ /* 0x000fe20003800000 */
[----:B------:R-:W-:-:S07]  /*4f30*/  IMAD.MOV.U32 R15, RZ, RZ, -0x1 ;  /* 0xffffffffff0f7424 */ /* 0x000fce00078e00ff */
[----:B------:R-:W-:Y:S05]  /*4f40*/  WARPSYNC.COLLECTIVE R15, `(.L_x_93) ;  /* 0x000000000f0c7348 */ /* 0x000fea0003c00000 */
[----:B------:R-:W-:Y:S02]  /*4f50*/  ELECT P6, UR62, PT ;  /* 0x00000000003e782f */ /* 0x000fe400038c0000 */
[----:B------:R-:W-:Y:S01]  /*4f60*/  MOV R14, UR62 ;  /* 0x0000003e000e7c02 */ /* 0x000fe20008000f00 */
[----:B------:R-:W-:Y:S10]  /*4f70*/  ENDCOLLECTIVE ;  /* 0x000000000000791b */ /* 0x000ff40003800000 */
.L_x_93:
[----:B------:R-:W-:Y:S05]  /*4f80*/  BSYNC B0 ;  /* 0x0000000000007941 */ /* 0x000fea0003800000 */
.L_x_92:
[----:B------:R-:W-:Y:S05]  /*4f90*/  BRA `(.L_x_94) ;  /* 0xfffffff400887947 */ /* 0x000fea000383ffff */
.L_x_75:
[----:B0-----:R0:W1:Y:S02]  /*4fa0*/  SYNCS.PHASECHK.TRANS64.TRYWAIT P0, [R5+URZ], R2 ;  /* 0x00000002050075a7 */ /* 0x001064000800017f */
[----:B-1----:R-:W-:Y:S05]  /*4fb0*/  @!P0 NANOSLEEP.SYNCS 0x989680 ;  /* 0x009896800000895d */ /* 0x002fea0003900000 */
[----:B------:R-:W1:Y:S02]  /*4fc0*/  @!P0 SYNCS.PHASECHK.TRANS64 P0, [R5+URZ], R2 ;  /* 0x00000002050085a7 */ /* 0x000e64000800007f */
[----:B-1----:R-:W-:Y:S05]  /*4fd0*/  @!P0 BRA `(.L_x_75) ;  /* 0xfffffffc00f08947 */ /* 0x002fea000383ffff */
[----:B------:R-:W-:Y:S05]  /*4fe0*/  BRA `(.L_x_95) ;  /* 0xfffffff400c87947 */ /* 0x000fea000383ffff */
.L_x_76:
[----:B0-----:R0:W1:Y:S02]  /*4ff0*/  SYNCS.PHASECHK.TRANS64.TRYWAIT P0, [R9+URZ], R4 ;  /* 0x00000004090075a7 */ /* 0x001064000800017f */
[----:B-1----:R-:W-:Y:S05]  /*5000*/  @!P0 NANOSLEEP.SYNCS 0x989680 ;  /* 0x009896800000895d */ /* 0x002fea0003900000 */
[----:B------:R-:W1:Y:S02]  /*5010*/  @!P0 SYNCS.PHASECHK.TRANS64 P0, [R9+URZ], R4 ;  /* 0x00000004090085a7 */ /* 0x000e64000800007f */
[----:B-1----:R-:W-:Y:S05]  /*5020*/  @!P0 BRA `(.L_x_76) ;  /* 0xfffffffc00f08947 */ /* 0x002fea000383ffff */
[----:B------:R-:W-:Y:S05]  /*5030*/  BRA `(.L_x_96) ;  /* 0xfffffff400d87947 */ /* 0x000fea000383ffff */
.L_x_77:
[----:B0-----:R0:W1:Y:S02]  /*5040*/  SYNCS.PHASECHK.TRANS64.TRYWAIT P0, [R8+URZ], R5 ;  /* 0x00000005080075a7 */ /* 0x001064000800017f */
[----:B-1----:R-:W-:Y:S05]  /*5050*/  @!P0 NANOSLEEP.SYNCS 0x989680 ;  /* 0x009896800000895d */ /* 0x002fea0003900000 */
[----:B------:R-:W1:Y:S02]  /*5060*/  @!P0 SYNCS.PHASECHK.TRANS64 P0, [R8+URZ], R5 ;  /* 0x00000005080085a7 */ /* 0x000e64000800007f */
[----:B-1----:R-:W-:Y:S05]  /*5070*/  @!P0 BRA `(.L_x_77) ;  /* 0xfffffffc00f08947 */ /* 0x002fea000383ffff */
[----:B------:R-:W-:Y:S05]  /*5080*/  BRA `(.L_x_97) ;  /* 0xfffffff400e87947 */ /* 0x000fea000383ffff */
.L_x_78:
[----:B0-----:R0:W1:Y:S02]  /*5090*/  SYNCS.PHASECHK.TRANS64.TRYWAIT P0, [R9+URZ], R4 ;  /* 0x00000004090075a7 */ /* 0x001064000800017f */
[----:B-1----:R-:W-:Y:S05]  /*50a0*/  @!P0 NANOSLEEP.SYNCS 0x989680 ;  /* 0x009896800000895d */ /* 0x002fea0003900000 */
[----:B------:R-:W1:Y:S02]  /*50b0*/  @!P0 SYNCS.PHASECHK.TRANS64 P0, [R9+URZ], R4 ;  /* 0x00000004090085a7 */ /* 0x000e64000800007f */
[----:B-1----:R-:W-:Y:S05]  /*50c0*/  @!P0 BRA `(.L_x_78) ;  /* 0xfffffffc00f08947 */ /* 0x002fea000383ffff */
[----:B------:R-:W-:Y:S05]  /*50d0*/  BRA `(.L_x_98) ;  /* 0xfffffff400f87947 */ /* 0x000fea000383ffff */
.L_x_79:
[----:B0-----:R0:W1:Y:S02]  /*50e0*/  SYNCS.PHASECHK.TRANS64.TRYWAIT P0, [R8+URZ], R5 ;  /* 0x00000005080075a7 */ /* 0x001064000800017f */
[----:B-1----:R-:W-:Y:S05]  /*50f0*/  @!P0 NANOSLEEP.SYNCS 0x989680 ;  /* 0x009896800000895d */ /* 0x002fea0003900000 */
[----:B------:R-:W1:Y:S02]  /*5100*/  @!P0 SYNCS.PHASECHK.TRANS64 P0, [R8+URZ], R5 ;  /* 0x00000005080085a7 */ /* 0x000e64000800007f */
[----:B-1----:R-:W-:Y:S05]  /*5110*/  @!P0 BRA `(.L_x_79) ;  /* 0xfffffffc00f08947 */ /* 0x002fea000383ffff */
[----:B------:R-:W-:Y:S05]  /*5120*/  BRA `(.L_x_99) ;  /* 0xfffffff800087947 */ /* 0x000fea000383ffff */
.L_x_80:
[----:B0-----:R0:W1:Y:S02]  /*5130*/  SYNCS.PHASECHK.TRANS64.TRYWAIT P0, [R9+URZ], R4 ;  /* 0x00000004090075a7 */ /* 0x001064000800017f */
[----:B-1----:R-:W-:Y:S05]  /*5140*/  @!P0 NANOSLEEP.SYNCS 0x989680 ;  /* 0x009896800000895d */ /* 0x002fea0003900000 */
[----:B------:R-:W1:Y:S02]  /*5150*/  @!P0 SYNCS.PHASECHK.TRANS64 P0, [R9+URZ], R4 ;  /* 0x00000004090085a7 */ /* 0x000e64000800007f */
[----:B-1----:R-:W-:Y:S05]  /*5160*/  @!P0 BRA `(.L_x_80) ;  /* 0xfffffffc00f08947 */ /* 0x002fea000383ffff */
[----:B------:R-:W-:Y:S05]  /*5170*/  BRA `(.L_x_100) ;  /* 0xfffffff800187947 */ /* 0x000fea000383ffff */
.L_x_81:
[----:B0-----:R0:W1:Y:S02]  /*5180*/  SYNCS.PHASECHK.TRANS64.TRYWAIT P0, [R8+URZ], R5 ;  /* 0x00000005080075a7 */ /* 0x001064000800017f */
[----:B-1----:R-:W-:Y:S05]  /*5190*/  @!P0 NANOSLEEP.SYNCS 0x989680 ;  /* 0x009896800000895d */ /* 0x002fea0003900000 */
[----:B------:R-:W1:Y:S02]  /*51a0*/  @!P0 SYNCS.PHASECHK.TRANS64 P0, [R8+URZ], R5 ;  /* 0x00000005080085a7 */ /* 0x000e64000800007f */
[----:B-1----:R-:W-:Y:S05]  /*51b0*/  @!P0 BRA `(.L_x_81) ;  /* 0xfffffffc00f08947 */ /* 0x002fea000383ffff */
[----:B------:R-:W-:Y:S05]  /*51c0*/  BRA `(.L_x_101) ;  /* 0xfffffff800287947 */ /* 0x000fea000383ffff */
.L_x_82:
[----:B0-----:R0:W1:Y:S02]  /*51d0*/  SYNCS.PHASECHK.TRANS64.TRYWAIT P0, [R9+URZ], R4 ;  /* 0x00000004090075a7 */ /* 0x001064000800017f */
[----:B-1----:R-:W-:Y:S05]  /*51e0*/  @!P0 NANOSLEEP.SYNCS 0x989680 ;  /* 0x009896800000895d */ /* 0x002fea0003900000 */
[----:B------:R-:W1:Y:S02]  /*51f0*/  @!P0 SYNCS.PHASECHK.TRANS64 P0, [R9+URZ], R4 ;  /* 0x00000004090085a7 */ /* 0x000e64000800007f */
[----:B-1----:R-:W-:Y:S05]  /*5200*/  @!P0 BRA `(.L_x_82) ;  /* 0xfffffffc00f08947 */ /* 0x002fea000383ffff */
[----:B------:R-:W-:Y:S05]  /*5210*/  BRA `(.L_x_102) ;  /* 0xfffffff800387947 */ /* 0x000fea000383ffff */
.L_x_83:
[----:B0-----:R0:W1:Y:S02]  /*5220*/  SYNCS.PHASECHK.TRANS64.TRYWAIT P0, [R8+URZ], R5 ;  /* 0x00000005080075a7 */ /* 0x001064000800017f */
[----:B-1----:R-:W-:Y:S05]  /*5230*/  @!P0 NANOSLEEP.SYNCS 0x989680 ;  /* 0x009896800000895d */ /* 0x002fea0003900000 */
[----:B------:R-:W1:Y:S02]  /*5240*/  @!P0 SYNCS.PHASECHK.TRANS64 P0, [R8+URZ], R5 ;  /* 0x00000005080085a7 */ /* 0x000e64000800007f */
[----:B-1----:R-:W-:Y:S05]  /*5250*/  @!P0 BRA `(.L_x_83) ;  /* 0xfffffffc00f08947 */ /* 0x002fea000383ffff */
[----:B------:R-:W-:Y:S05]  /*5260*/  BRA `(.L_x_103) ;  /* 0xfffffff800487947 */ /* 0x000fea000383ffff */
.L_x_84:
[----:B0-----:R0:W1:Y:S02]  /*5270*/  SYNCS.PHASECHK.TRANS64.TRYWAIT P0, [R9+URZ], R4 ;  /* 0x00000004090075a7 */ /* 0x001064000800017f */
[----:B-1----:R-:W-:Y:S05]  /*5280*/  @!P0 NANOSLEEP.SYNCS 0x989680 ;  /* 0x009896800000895d */ /* 0x002fea0003900000 */
[----:B------:R-:W1:Y:S02]  /*5290*/  @!P0 SYNCS.PHASECHK.TRANS64 P0, [R9+URZ], R4 ;  /* 0x00000004090085a7 */ /* 0x000e64000800007f */
[----:B-1----:R-:W-:Y:S05]  /*52a0*/  @!P0 BRA `(.L_x_84) ;  /* 0xfffffffc00f08947 */ /* 0x002fea000383ffff */
[----:B------:R-:W-:Y:S05]  /*52b0*/  BRA `(.L_x_104) ;  /* 0xfffffff800587947 */ /* 0x000fea000383ffff */
.L_x_85:
[----:B0-----:R0:W1:Y:S02]  /*52c0*/  SYNCS.PHASECHK.TRANS64.TRYWAIT P0, [R8+URZ], R5 ;  /* 0x00000005080075a7 */ /* 0x001064000800017f */
[----:B-1----:R-:W-:Y:S05]  /*52d0*/  @!P0 NANOSLEEP.SYNCS 0x989680 ;  /* 0x009896800000895d */ /* 0x002fea0003900000 */
[----:B------:R-:W1:Y:S02]  /*52e0*/  @!P0 SYNCS.PHASECHK.TRANS64 P0, [R8+URZ], R5 ;  /* 0x00000005080085a7 */ /* 0x000e64000800007f */
[----:B-1----:R-:W-:Y:S05]  /*52f0*/  @!P0 BRA `(.L_x_85) ;  /* 0xfffffffc00f08947 */ /* 0x002fea000383ffff */
[----:B------:R-:W-:Y:S05]  /*5300*/  BRA `(.L_x_105) ;  /* 0xfffffff800687947 */ /* 0x000fea000383ffff */
.L_x_86:
[----:B-1----:R1:W2:Y:S02]  /*5310*/  SYNCS.PHASECHK.TRANS64.TRYWAIT P0, [R11+URZ], R6 ;  /* 0x000000060b0075a7 */ /* 0x0022a4000800017f */
[----:B--2---:R-:W-:Y:S05]  /*5320*/  @!P0 NANOSLEEP.SYNCS 0x989680 ;  /* 0x009896800000895d */ /* 0x004fea0003900000 */
[----:B------:R-:W2:Y:S02]  /*5330*/  @!P0 SYNCS.PHASECHK.TRANS64 P0, [R11+URZ], R6 ;  /* 0x000000060b0085a7 */ /* 0x000ea4000800007f */
[----:B--2---:R-:W-:Y:S05]  /*5340*/  @!P0 BRA `(.L_x_86) ;  /* 0xfffffffc00f08947 */ /* 0x004fea000383ffff */
[----:B------:R-:W-:Y:S05]  /*5350*/  BRA `(.L_x_106) ;  /* 0xfffffff800707947 */ /* 0x000fea000383ffff */
.L_x_107:
[----:B------:R-:W-:-:S00]  /*5360*/  BRA `(.L_x_107) ;  /* 0xfffffffc00fc7947 */ /* 0x000fc0000383ffff */
[----:B------:R-:W-:-:S00]  /*5370*/  NOP ;  /* 0x0000000000007918 */ /* 0x000fc00000000000 */
        /* <DEDUP_REMOVED lines=8> */
.L_x_108:


//--------------------- .nv.global.init           --------------------------
	.section	.nv.global.init,"aw",@progbits
.nv.global.init:
	.type		$str$22,@object
	.size		$str$22,($str$23 - $str$22)
$str$22:
        /*0000*/ 	.byte	0x6b, 0x5f, 0x74, 0x69, 0x6c, 0x65, 0x5f, 0x63, 0x6f, 0x75, 0x6e, 0x74, 0x20, 0x3e, 0x3d, 0x20
        /*0010*/ 	.byte	0x31, 0x00
	.type		$str$23,@object
	.size		$str$23,(__unnamed_1 - $str$23)
$str$23:
        /*0012*/ 	.byte	0x2f, 0x74, 0x6d, 0x70, 0x2f, 0x63, 0x75, 0x74, 0x6c, 0x61, 0x73, 0x73, 0x5f, 0x73, 0x77, 0x65
        /*0022*/ 	.byte	0x65, 0x70, 0x5f, 0x73, 0x72, 0x63, 0x2f, 0x69, 0x6e, 0x63, 0x6c, 0x75, 0x64, 0x65, 0x2f, 0x63
        /*0032*/ 	.byte	0x75, 0x74, 0x6c, 0x61, 0x73, 0x73, 0x2f, 0x67, 0x65, 0x6d, 0x6d, 0x2f, 0x63, 0x6f, 0x6c, 0x6c
        /*0042*/ 	.byte	0x65, 0x63, 0x74, 0x69, 0x76, 0x65, 0x2f, 0x73, 0x6d, 0x39, 0x30, 0x5f, 0x6d, 0x6d, 0x61, 0x5f
        /*0052*/ 	.byte	0x74, 0x6d, 0x61, 0x5f, 0x67, 0x6d, 0x6d, 0x61, 0x5f, 0x73, 0x73, 0x5f, 0x77, 0x61, 0x72, 0x70
        /*0062*/ 	.byte	0x73, 0x70, 0x65, 0x63, 0x69, 0x61, 0x6c, 0x69, 0x7a, 0x65, 0x64, 0x2e, 0x68, 0x70, 0x70, 0x00
	.type		__unnamed_1,@object
	.size		__unnamed_1,(.L_0 - __unnamed_1)
__unnamed_1:
        /*0072*/ 	.byte	0x76, 0x6f, 0x69, 0x64, 0x20, 0x63, 0x75, 0x74, 0x6c, 0x61, 0x73, 0x73, 0x3a, 0x3a, 0x67, 0x65
        /* <DEDUP_REMOVED lines=172> */
        /*0b42*/ 	.byte	0x74, 0x79, 0x5d, 0x00
.L_0:


//--------------------- .nv.shared._ZN7cutlass13device_kernelINS_4gemm6kernel13GemmUniversalIN4cute5tupleIJiiiiEEENS1_10collective13CollectiveMmaINS1_34MainloopSm90TmaGmmaWarpSpecializedILi13ENS5_IJNS4_1CILi2EEENSA_ILi1EEESC_EEENS1_35KernelTmaWarpSpecializedCooperativeEEENS5_IJNSA_ILi256EEENSA_ILi8EEENSA_ILi64EEEEEEaNS5_IJlSC_lEEEaSK_NS4_8TiledMMAINS4_8MMA_AtomIJNS4_4SM904GMMA25MMA_64x8x32_S32S8S8_SS_TNEEEENS4_6LayoutISD_NS5_IJSC_NSA_ILi0EEESS_EEEEENS5_IJNS4_10UnderscoreESV_SV_EEEEENS4_13SM90_TMA_LOADENS4_14ComposedLayoutINS4_7SwizzleILi2ELi4ELi3EEENS4_18smem_ptr_flag_bitsILi8EEENSR_INS5_IJSH_SI_EEENS5_IJSI_SC_EEEEEEEvNS4_8identityENS4_23SM90_TMA_LOAD_MULTICASTES17_vS18_EENS_8epilogue10collective6detail29Sm90TmaWarpSpecializedAdapterINS1C_15DefaultEpilogueIaSK_SK_NS1B_6thread17LinearCombinationIaLi1EiiLNS1G_9ScaleType4KindE0ELNS_15FloatRoundStyleE2EaEENS1_15EpilogueDefaultEEEEEvvEEEEvNT_6ParamsE --------------------------
	.section	.nv.shared._ZN7cutlass13device_kernelINS_4gemm6kernel13GemmUniversalIN4cute5tupleIJiiiiEEENS1_10collective13CollectiveMmaINS1_34MainloopSm90TmaGmmaWarpSpecializedILi13ENS5_IJNS4_1CILi2EEENSA_ILi1EEESC_EEENS1_35KernelTmaWarpSpecializedCooperativeEEENS5_IJNSA_ILi256EEENSA_ILi8EEENSA_ILi64EEEEEEaNS5_IJlSC_lEEEaSK_NS4_8TiledMMAINS4_8MMA_AtomIJNS4_4SM904GMMA25MMA_64x8x32_S32S8S8_SS_TNEEEENS4_6LayoutISD_NS5_IJSC_NSA_ILi0EEESS_EEEEENS5_IJNS4_10UnderscoreESV_SV_EEEEENS4_13SM90_TMA_LOADENS4_14ComposedLayoutINS4_7SwizzleILi2ELi4ELi3EEENS4_18smem_ptr_flag_bitsILi8EEENSR_INS5_IJSH_SI_EEENS5_IJSI_SC_EEEEEEEvNS4_8identityENS4_23SM90_TMA_LOAD_MULTICASTES17_vS18_EENS_8epilogue10collective6detail29Sm90TmaWarpSpecializedAdapterINS1C_15DefaultEpilogueIaSK_SK_NS1B_6thread17LinearCombinationIaLi1EiiLNS1G_9ScaleType4KindE0ELNS_15FloatRoundStyleE2EaEENS1_15EpilogueDefaultEEEEEvvEEEEvNT_6ParamsE,"aw",@nobits
	.sectionflags	@""
	.align	16
	.zero		1024


//--------------------- .nv.shared.reserved.0     --------------------------
	.section	.nv.shared.reserved.0,"aw",@nobits
	.weak		__nv_reservedSMEM_offset_0_alias
	.size		__nv_reservedSMEM_offset_0_alias, 0, 0
	.other		__nv_reservedSMEM_offset_0_alias,@"STO_CUDA_RESERVED_SHARED STV_DEFAULT"
__nv_reservedSMEM_offset_0_alias:
	.zero		0


//--------------------- .nv.global                --------------------------
	.section	.nv.global,"aw",@nobits
.nv.global:
	.type		_ZN40_INTERNAL_f558f879_4_k_cu_83dd7f00_141824cute1_E,@object
	.size		_ZN40_INTERNAL_f558f879_4_k_cu_83dd7f00_141824cute1_E,(_ZN40_INTERNAL_f558f879_4_k_cu_83dd7f00_141824cuda3std3__45__cpo6cbeginE - _ZN40_INTERNAL_f558f879_4_k_cu_83dd7f00_141824cute1_E)
_ZN40_INTERNAL_f558f879_4_k_cu_83dd7f00_141824cute1_E:
	.zero		1
	.type		_ZN40_INTERNAL_f558f879_4_k_cu_83dd7f00_141824cuda3std3__45__cpo6cbeginE,@object
	.size		_ZN40_INTERNAL_f558f879_4_k_cu_83dd7f00_141824cuda3std3__45__cpo6cbeginE,(_ZN40_INTERNAL_f558f879_4_k_cu_83dd7f00_141824cuda3std3__48in_placeE - _ZN40_INTERNAL_f558f879_4_k_cu_83dd7f00_141824cuda3std3__45__cpo6cbeginE)
_ZN40_INTERNAL_f558f879_4_k_cu_83dd7f00_141824cuda3std3__45__cpo6cbeginE:
	.zero		1
	.type		_ZN40_INTERNAL_f558f879_4_k_cu_83dd7f00_141824cuda3std3__48in_placeE,@object
	.size		_ZN40_INTERNAL_f558f879_4_k_cu_83dd7f00_141824cuda3std3__48in_placeE,(_ZN40_INTERNAL_f558f879_4_k_cu_83dd7f00_141824cuda3std6ranges3__45__cpo9iter_moveE - _ZN40_INTERNAL_f558f879_4_k_cu_83dd7f00_141824cuda3std3__48in_placeE)
_ZN40_INTERNAL_f558f879_4_k_cu_83dd7f00_141824cuda3std3__48in_placeE:
	.zero		1
	.type		_ZN40_INTERNAL_f558f879_4_k_cu_83dd7f00_141824cuda3std6ranges3__45__cpo9iter_moveE,@object
	.size		_ZN40_INTERNAL_f558f879_4_k_cu_83dd7f00_141824cuda3std6ranges3__45__cpo9iter_moveE,(_ZN40_INTERNAL_f558f879_4_k_cu_83dd7f00_141824cuda3std3__45__cpo5beginE - _ZN40_INTERNAL_f558f879_4_k_cu_83dd7f00_141824cuda3std6ranges3__45__cpo9iter_moveE)
_ZN40_INTERNAL_f558f879_4_k_cu_83dd7f00_141824cuda3std6ranges3__45__cpo9iter_moveE:
	.zero		1
	.type		_ZN40_INTERNAL_f558f879_4_k_cu_83dd7f00_141824cuda3std3__45__cpo5beginE,@object
	.size		_ZN40_INTERNAL_f558f879_4_k_cu_83dd7f00_141824cuda3std3__45__cpo5beginE,(_ZN40_INTERNAL_f558f879_4_k_cu_83dd7f00_141824cuda3std3__442_GLOBAL__N__f558f879_4_k_cu_83dd7f00_141826ignoreE - _ZN40_INTERNAL_f558f879_4_k_cu_83dd7f00_141824cuda3std3__45__cpo5beginE)
_ZN40_INTERNAL_f558f879_4_k_cu_83dd7f00_141824cuda3std3__45__cpo5beginE:
	.zero		1
	.type		_ZN40_INTERNAL_f558f879_4_k_cu_83dd7f00_141824cuda3std3__442_GLOBAL__N__f558f879_4_k_cu_83dd7f00_141826ignoreE,@object
	.size		_ZN40_INTERNAL_f558f879_4_k_cu_83dd7f00_141824cuda3std3__442_GLOBAL__N__f558f879_4_k_cu_83dd7f00_141826ignoreE,(_ZN40_INTERNAL_f558f879_4_k_cu_83dd7f00_141824cute7productE - _ZN40_INTERNAL_f558f879_4_k_cu_83dd7f00_141824cuda3std3__442_GLOBAL__N__f558f879_4_k_cu_83dd7f00_141826ignoreE)
_ZN40_INTERNAL_f558f879_4_k_cu_83dd7f00_141824cuda3std3__442_GLOBAL__N__f558f879_4_k_cu_83dd7f00_141826ignoreE:
	.zero		1
	.type		_ZN40_INTERNAL_f558f879_4_k_cu_83dd7f00_141824cute7productE,@object
	.size		_ZN40_INTERNAL_f558f879_4_k_cu_83dd7f00_141824cute7productE,(_ZN40_INTERNAL_f558f879_4_k_cu_83dd7f00_141824cuda3std3__45__cpo3endE - _ZN40_INTERNAL_f558f879_4_k_cu_83dd7f00_141824cute7productE)
_ZN40_INTERNAL_f558f879_4_k_cu_83dd7f00_141824cute7productE:
	.zero		1
	.type		_ZN40_INTERNAL_f558f879_4_k_cu_83dd7f00_141824cuda3std3__45__cpo3endE,@object
	.size		_ZN40_INTERNAL_f558f879_4_k_cu_83dd7f00_141824cuda3std3__45__cpo3endE,(_ZN40_INTERNAL_f558f879_4_k_cu_83dd7f00_141824cuda3std3__419piecewise_constructE - _ZN40_INTERNAL_f558f879_4_k_cu_83dd7f00_141824cuda3std3__45__cpo3endE)
_ZN40_INTERNAL_f558f879_4_k_cu_83dd7f00_141824cuda3std3__45__cpo3endE:
	.zero		1
	.type		_ZN40_INTERNAL_f558f879_4_k_cu_83dd7f00_141824cuda3std3__419piecewise_constructE,@object
	.size		_ZN40_INTERNAL_f558f879_4_k_cu_83dd7f00_141824cuda3std3__419piecewise_constructE,(_ZN40_INTERNAL_f558f879_4_k_cu_83dd7f00_141824cuda3std3__45__cpo4cendE - _ZN40_INTERNAL_f558f879_4_k_cu_83dd7f00_141824cuda3std3__419piecewise_constructE)
_ZN40_INTERNAL_f558f879_4_k_cu_83dd7f00_141824cuda3std3__419piecewise_constructE:
	.zero		1
	.type		_ZN40_INTERNAL_f558f879_4_k_cu_83dd7f00_141824cuda3std3__45__cpo4cendE,@object
	.size		_ZN40_INTERNAL_f558f879_4_k_cu_83dd7f00_141824cuda3std3__45__cpo4cendE,(_ZN40_INTERNAL_f558f879_4_k_cu_83dd7f00_141824cuda3std6ranges3__45__cpo4swapE - _ZN40_INTERNAL_f558f879_4_k_cu_83dd7f00_141824cuda3std3__45__cpo4cendE)
_ZN40_INTERNAL_f558f879_4_k_cu_83dd7f00_141824cuda3std3__45__cpo4cendE:
	.zero		1
	.type		_ZN40_INTERNAL_f558f879_4_k_cu_83dd7f00_141824cuda3std6ranges3__45__cpo4swapE,@object
	.size		_ZN40_INTERNAL_f558f879_4_k_cu_83dd7f00_141824cuda3std6ranges3__45__cpo4swapE,(.L_8 - _ZN40_INTERNAL_f558f879_4_k_cu_83dd7f00_141824cuda3std6ranges3__45__cpo4swapE)
_ZN40_INTERNAL_f558f879_4_k_cu_83dd7f00_141824cuda3std6ranges3__45__cpo4swapE:
	.zero		1
.L_8:


//--------------------- .nv.constant0._ZN7cutlass13device_kernelINS_4gemm6kernel13GemmUniversalIN4cute5tupleIJiiiiEEENS1_10collective13CollectiveMmaINS1_34MainloopSm90TmaGmmaWarpSpecializedILi13ENS5_IJNS4_1CILi2EEENSA_ILi1EEESC_EEENS1_35KernelTmaWarpSpecializedCooperativeEEENS5_IJNSA_ILi256EEENSA_ILi8EEENSA_ILi64EEEEEEaNS5_IJlSC_lEEEaSK_NS4_8TiledMMAINS4_8MMA_AtomIJNS4_4SM904GMMA25MMA_64x8x32_S32S8S8_SS_TNEEEENS4_6LayoutISD_NS5_IJSC_NSA_ILi0EEESS_EEEEENS5_IJNS4_10UnderscoreESV_SV_EEEEENS4_13SM90_TMA_LOADENS4_14ComposedLayoutINS4_7SwizzleILi2ELi4ELi3EEENS4_18smem_ptr_flag_bitsILi8EEENSR_INS5_IJSH_SI_EEENS5_IJSI_SC_EEEEEEEvNS4_8identityENS4_23SM90_TMA_LOAD_MULTICASTES17_vS18_EENS_8epilogue10collective6detail29Sm90TmaWarpSpecializedAdapterINS1C_15DefaultEpilogueIaSK_SK_NS1B_6thread17LinearCombinationIaLi1EiiLNS1G_9ScaleType4KindE0ELNS_15FloatRoundStyleE2EaEENS1_15EpilogueDefaultEEEEEvvEEEEvNT_6ParamsE --------------------------
	.section	.nv.constant0._ZN7cutlass13device_kernelINS_4gemm6kernel13GemmUniversalIN4cute5tupleIJiiiiEEENS1_10collective13CollectiveMmaINS1_34MainloopSm90TmaGmmaWarpSpecializedILi13ENS5_IJNS4_1CILi2EEENSA_ILi1EEESC_EEENS1_35KernelTmaWarpSpecializedCooperativeEEENS5_IJNSA_ILi256EEENSA_ILi8EEENSA_ILi64EEEEEEaNS5_IJlSC_lEEEaSK_NS4_8TiledMMAINS4_8MMA_AtomIJNS4_4SM904GMMA25MMA_64x8x32_S32S8S8_SS_TNEEEENS4_6LayoutISD_NS5_IJSC_NSA_ILi0EEESS_EEEEENS5_IJNS4_10UnderscoreESV_SV_EEEEENS4_13SM90_TMA_LOADENS4_14ComposedLayoutINS4_7SwizzleILi2ELi4ELi3EEENS4_18smem_ptr_flag_bitsILi8EEENSR_INS5_IJSH_SI_EEENS5_IJSI_SC_EEEEEEEvNS4_8identityENS4_23SM90_TMA_LOAD_MULTICASTES17_vS18_EENS_8epilogue10collective6detail29Sm90TmaWarpSpecializedAdapterINS1C_15DefaultEpilogueIaSK_SK_NS1B_6thread17LinearCombinationIaLi1EiiLNS1G_9ScaleType4KindE0ELNS_15FloatRoundStyleE2EaEENS1_15EpilogueDefaultEEEEEvvEEEEvNT_6ParamsE,"a",@progbits
	.sectionflags	@""
	.align	4
.nv.constant0._ZN7cutlass13device_kernelINS_4gemm6kernel13GemmUniversalIN4cute5tupleIJiiiiEEENS1_10collective13CollectiveMmaINS1_34MainloopSm90TmaGmmaWarpSpecializedILi13ENS5_IJNS4_1CILi2EEENSA_ILi1EEESC_EEENS1_35KernelTmaWarpSpecializedCooperativeEEENS5_IJNSA_ILi256EEENSA_ILi8EEENSA_ILi64EEEEEEaNS5_IJlSC_lEEEaSK_NS4_8TiledMMAINS4_8MMA_AtomIJNS4_4SM904GMMA25MMA_64x8x32_S32S8S8_SS_TNEEEENS4_6LayoutISD_NS5_IJSC_NSA_ILi0EEESS_EEEEENS5_IJNS4_10UnderscoreESV_SV_EEEEENS4_13SM90_TMA_LOADENS4_14ComposedLayoutINS4_7SwizzleILi2ELi4ELi3EEENS4_18smem_ptr_flag_bitsILi8EEENSR_INS5_IJSH_SI_EEENS5_IJSI_SC_EEEEEEEvNS4_8identityENS4_23SM90_TMA_LOAD_MULTICASTES17_vS18_EENS_8epilogue10collective6detail29Sm90TmaWarpSpecializedAdapterINS1C_15DefaultEpilogueIaSK_SK_NS1B_6thread17LinearCombinationIaLi1EiiLNS1G_9ScaleType4KindE0ELNS_15FloatRoundStyleE2EaEENS1_15EpilogueDefaultEEEEEvvEEEEvNT_6ParamsE:
	.zero		1664


//--------------------- SYMBOLS --------------------------

	.type		.nv.reservedSmem.offset0,@object
	.size		.nv.reservedSmem.offset0,0x4
	.type		__assertfail,@function
